	.target	sm_90a

	.elftype	@"ET_EXEC"


//--------------------- .note.nv.tkinfo           --------------------------
	.section	.note.nv.tkinfo,"",@"SHT_NOTE"
	.sectionflags	@"SHF_NOTE_NV_TKINFO"
	.tkinfo
        /*0018*/ 	.word	0x00000002
        /*0030*/ 	.string	""
        /*0030*/ 	.string	"ptxas"
        /*0030*/ 	.string	"Cuda compilation tools, release 13.0, V13.0.88"
        /*0030*/ 	.string	"Build cuda_13.0.r13.0/compiler.36424714_0"
        /*0030*/ 	.string	"-arch sm_90a -m 64 "



//--------------------- .note.nv.cuinfo           --------------------------
	.section	.note.nv.cuinfo,"",@"SHT_NOTE"
	.sectionflags	@"SHF_NOTE_NV_CUINFO"
        /*0018*/ 	.short	0x0002
        /*001a*/ 	.short	0x005a
        /*001c*/ 	.short	0x0082
	.zero		2


//--------------------- .nv.info                  --------------------------
	.section	.nv.info,"",@"SHT_CUDA_INFO"
	.align	4


	//----- nvinfo : EIATTR_REGCOUNT
	.align		4
        /*0000*/ 	.byte	0x04, 0x2f
        /*0002*/ 	.short	(.L_15 - .L_14)
	.align		4
.L_14:
        /*0004*/ 	.word	index@(_ZN7cutlass13device_kernelINS_4gemm6kernel13GemmUniversalIN4cute5tupleIJiiiiEEENS1_10collective13CollectiveMmaINS1_34MainloopSm90TmaGmmaWarpSpecializedILi14ENS5_IJNS4_1CILi2EEENSA_ILi1EEESC_EEENS1_32KernelTmaWarpSpecializedPingpongEEENS5_IJNSA_ILi64EEESG_NSA_ILi128EEEEEEaNS5_IJlSC_lEEEaSJ_NS4_8TiledMMAINS4_8MMA_AtomIJNS4_4SM904GMMA26MMA_64x64x32_S32S8S8_SS_TNEEEENS4_6LayoutINS5_IJSC_SC_SC_EEENS5_IJNSA_ILi0EEESS_SS_EEEEENS5_IJNS4_10UnderscoreESV_SV_EEEEENS4_13SM90_TMA_LOADENS4_14ComposedLayoutINS4_7SwizzleILi3ELi4ELi3EEENS4_18smem_ptr_flag_bitsILi8EEENSQ_INS5_IJNSA_ILi8EEESH_EEENS5_IJSH_SC_EEEEEEEvNS4_8identityENS4_23SM90_TMA_LOAD_MULTICASTES18_vS19_EENS_8epilogue10collective6detail29Sm90TmaWarpSpecializedAdapterINS1D_15DefaultEpilogueIaSJ_SJ_NS1C_6thread17LinearCombinationIaLi1EiiLNS1H_9ScaleType4KindE0ELNS_15FloatRoundStyleE2EaEENS1_15EpilogueDefaultEEEEEvvEEEEvNT_6ParamsE)
        /*0008*/ 	.word	0x000000a8


	//----- nvinfo : EIATTR_FRAME_SIZE
	.align		4
.L_15:
        /*000c*/ 	.byte	0x04, 0x11
        /*000e*/ 	.short	(.L_17 - .L_16)
	.align		4
.L_16:
        /*0010*/ 	.word	index@(_ZN7cutlass13device_kernelINS_4gemm6kernel13GemmUniversalIN4cute5tupleIJiiiiEEENS1_10collective13CollectiveMmaINS1_34MainloopSm90TmaGmmaWarpSpecializedILi14ENS5_IJNS4_1CILi2EEENSA_ILi1EEESC_EEENS1_32KernelTmaWarpSpecializedPingpongEEENS5_IJNSA_ILi64EEESG_NSA_ILi128EEEEEEaNS5_IJlSC_lEEEaSJ_NS4_8TiledMMAINS4_8MMA_AtomIJNS4_4SM904GMMA26MMA_64x64x32_S32S8S8_SS_TNEEEENS4_6LayoutINS5_IJSC_SC_SC_EEENS5_IJNSA_ILi0EEESS_SS_EEEEENS5_IJNS4_10UnderscoreESV_SV_EEEEENS4_13SM90_TMA_LOADENS4_14ComposedLayoutINS4_7SwizzleILi3ELi4ELi3EEENS4_18smem_ptr_flag_bitsILi8EEENSQ_INS5_IJNSA_ILi8EEESH_EEENS5_IJSH_SC_EEEEEEEvNS4_8identityENS4_23SM90_TMA_LOAD_MULTICASTES18_vS19_EENS_8epilogue10collective6detail29Sm90TmaWarpSpecializedAdapterINS1D_15DefaultEpilogueIaSJ_SJ_NS1C_6thread17LinearCombinationIaLi1EiiLNS1H_9ScaleType4KindE0ELNS_15FloatRoundStyleE2EaEENS1_15EpilogueDefaultEEEEEvvEEEEvNT_6ParamsE)
        /*0014*/ 	.word	0x00000008


	//----- nvinfo : EIATTR_MIN_STACK_SIZE
	.align		4
.L_17:
        /*0018*/ 	.byte	0x04, 0x12
        /*001a*/ 	.short	(.L_19 - .L_18)
	.align		4
.L_18:
        /*001c*/ 	.word	index@(_ZN7cutlass13device_kernelINS_4gemm6kernel13GemmUniversalIN4cute5tupleIJiiiiEEENS1_10collective13CollectiveMmaINS1_34MainloopSm90TmaGmmaWarpSpecializedILi14ENS5_IJNS4_1CILi2EEENSA_ILi1EEESC_EEENS1_32KernelTmaWarpSpecializedPingpongEEENS5_IJNSA_ILi64EEESG_NSA_ILi128EEEEEEaNS5_IJlSC_lEEEaSJ_NS4_8TiledMMAINS4_8MMA_AtomIJNS4_4SM904GMMA26MMA_64x64x32_S32S8S8_SS_TNEEEENS4_6LayoutINS5_IJSC_SC_SC_EEENS5_IJNSA_ILi0EEESS_SS_EEEEENS5_IJNS4_10UnderscoreESV_SV_EEEEENS4_13SM90_TMA_LOADENS4_14ComposedLayoutINS4_7SwizzleILi3ELi4ELi3EEENS4_18smem_ptr_flag_bitsILi8EEENSQ_INS5_IJNSA_ILi8EEESH_EEENS5_IJSH_SC_EEEEEEEvNS4_8identityENS4_23SM90_TMA_LOAD_MULTICASTES18_vS19_EENS_8epilogue10collective6detail29Sm90TmaWarpSpecializedAdapterINS1D_15DefaultEpilogueIaSJ_SJ_NS1C_6thread17LinearCombinationIaLi1EiiLNS1H_9ScaleType4KindE0ELNS_15FloatRoundStyleE2EaEENS1_15EpilogueDefaultEEEEEvvEEEEvNT_6ParamsE)
        /*0020*/ 	.word	0x00000008
.L_19:


//--------------------- .nv.compat                --------------------------
	.section	.nv.compat,"",@"SHT_CUDA_COMPAT_INFO"
	.align	4
        /*0000*/ 	.byte	0x02, 0x09, 0x01, 0x00, 0x02, 0x02, 0x04, 0x00, 0x02, 0x05, 0x05, 0x00, 0x03, 0x07, 0x01, 0x01
        /*0010*/ 	.byte	0x02, 0x03, 0x01, 0x00, 0x02, 0x06, 0x01, 0x00, 0x04, 0x0b, 0x08, 0x00, 0x00, 0x00, 0x00, 0x00
        /*0020*/ 	.byte	0x00, 0x00, 0x00, 0x00


//--------------------- .nv.info._ZN7cutlass13device_kernelINS_4gemm6kernel13GemmUniversalIN4cute5tupleIJiiiiEEENS1_10collective13CollectiveMmaINS1_34MainloopSm90TmaGmmaWarpSpecializedILi14ENS5_IJNS4_1CILi2EEENSA_ILi1EEESC_EEENS1_32KernelTmaWarpSpecializedPingpongEEENS5_IJNSA_ILi64EEESG_NSA_ILi128EEEEEEaNS5_IJlSC_lEEEaSJ_NS4_8TiledMMAINS4_8MMA_AtomIJNS4_4SM904GMMA26MMA_64x64x32_S32S8S8_SS_TNEEEENS4_6LayoutINS5_IJSC_SC_SC_EEENS5_IJNSA_ILi0EEESS_SS_EEEEENS5_IJNS4_10UnderscoreESV_SV_EEEEENS4_13SM90_TMA_LOADENS4_14ComposedLayoutINS4_7SwizzleILi3ELi4ELi3EEENS4_18smem_ptr_flag_bitsILi8EEENSQ_INS5_IJNSA_ILi8EEESH_EEENS5_IJSH_SC_EEEEEEEvNS4_8identityENS4_23SM90_TMA_LOAD_MULTICASTES18_vS19_EENS_8epilogue10collective6detail29Sm90TmaWarpSpecializedAdapterINS1D_15DefaultEpilogueIaSJ_SJ_NS1C_6thread17LinearCombinationIaLi1EiiLNS1H_9ScaleType4KindE0ELNS_15FloatRoundStyleE2EaEENS1_15EpilogueDefaultEEEEEvvEEEEvNT_6ParamsE --------------------------
	.section	.nv.info._ZN7cutlass13device_kernelINS_4gemm6kernel13GemmUniversalIN4cute5tupleIJiiiiEEENS1_10collective13CollectiveMmaINS1_34MainloopSm90TmaGmmaWarpSpecializedILi14ENS5_IJNS4_1CILi2EEENSA_ILi1EEESC_EEENS1_32KernelTmaWarpSpecializedPingpongEEENS5_IJNSA_ILi64EEESG_NSA_ILi128EEEEEEaNS5_IJlSC_lEEEaSJ_NS4_8TiledMMAINS4_8MMA_AtomIJNS4_4SM904GMMA26MMA_64x64x32_S32S8S8_SS_TNEEEENS4_6LayoutINS5_IJSC_SC_SC_EEENS5_IJNSA_ILi0EEESS_SS_EEEEENS5_IJNS4_10UnderscoreESV_SV_EEEEENS4_13SM90_TMA_LOADENS4_14ComposedLayoutINS4_7SwizzleILi3ELi4ELi3EEENS4_18smem_ptr_flag_bitsILi8EEENSQ_INS5_IJNSA_ILi8EEESH_EEENS5_IJSH_SC_EEEEEEEvNS4_8identityENS4_23SM90_TMA_LOAD_MULTICASTES18_vS19_EENS_8epilogue10collective6detail29Sm90TmaWarpSpecializedAdapterINS1D_15DefaultEpilogueIaSJ_SJ_NS1C_6thread17LinearCombinationIaLi1EiiLNS1H_9ScaleType4KindE0ELNS_15FloatRoundStyleE2EaEENS1_15EpilogueDefaultEEEEEvvEEEEvNT_6ParamsE,"",@"SHT_CUDA_INFO"
	.sectionflags	@""
	.align	4


	//----- nvinfo : EIATTR_CUDA_API_VERSION
	.align		4
        /*0000*/ 	.byte	0x04, 0x37
        /*0002*/ 	.short	(.L_21 - .L_20)
.L_20:
        /*0004*/ 	.word	0x00000082


	//----- nvinfo : EIATTR_KPARAM_INFO
	.align		4
.L_21:
        /*0008*/ 	.byte	0x04, 0x17
        /*000a*/ 	.short	(.L_23 - .L_22)
.L_22:
        /*000c*/ 	.word	0x00000000
        /*0010*/ 	.short	0x0000
        /*0012*/ 	.short	0x0070
        /*0014*/ 	.byte	0x00, 0xf0, 0x01, 0x10


	//----- nvinfo : EIATTR_SPARSE_MMA_MASK
	.align		4
.L_23:
        /*0018*/ 	.byte	0x03, 0x50
        /*001a*/ 	.short	0x0000


	//----- nvinfo : EIATTR_MAXREG_COUNT
	.align		4
        /*001c*/ 	.byte	0x03, 0x1b
        /*001e*/ 	.short	0x00a8


	//----- nvinfo : EIATTR_NUM_BARRIERS
	.align		4
        /*0020*/ 	.byte	0x02, 0x4c
        /*0022*/ 	.byte	0x01
	.zero		1


	//----- nvinfo : EIATTR_EXTERNS
	.align		4
        /*0024*/ 	.byte	0x04, 0x0f
        /*0026*/ 	.short	(.L_25 - .L_24)


	//   ....[0]....
	.align		4
.L_24:
        /*0028*/ 	.word	index@(__assertfail)


	//----- nvinfo : EIATTR_ANNOTATIONS
	.align		4
.L_25:
        /*002c*/ 	.byte	0x04, 0x55
        /*002e*/ 	.short	(.L_27 - .L_26)


	//   ....[0]....
.L_26:
        /*0030*/ 	.word	0x00000001
        /*0034*/ 	.byte	0x20, 0x0f, 0x00, 0x00, 0x01, 0x00, 0x00, 0x00, 0x10, 0x41, 0x00, 0x00, 0x01, 0x00, 0x00, 0x00
        /*0044*/ 	.byte	0xa0, 0x4d, 0x00, 0x00


	//----- nvinfo : EIATTR_MERCURY_ISA_VERSION
	.align		4
.L_27:
        /*0048*/ 	.byte	0x03, 0x5f
        /*004a*/ 	.short	0x0101


	//----- nvinfo : EIATTR_INT_WARP_WIDE_INSTR_OFFSETS
	.align		4
        /*004c*/ 	.byte	0x04, 0x31
        /*004e*/ 	.short	(.L_29 - .L_28)


	//   ....[0]....
.L_28:
        /*0050*/ 	.word	0x000006a0


	//   ....[1]....
        /*0054*/ 	.word	0x000006d0


	//   ....[2]....
        /*0058*/ 	.word	0x00000710


	//   ....[3]....
        /*005c*/ 	.word	0x00000840


	//   ....[4]....
        /*0060*/ 	.word	0x00000850


	//   ....[5]....
        /*0064*/ 	.word	0x00000860


	//   ....[6]....
        /*0068*/ 	.word	0x00000900


	//   ....[7]....
        /*006c*/ 	.word	0x00000940


	//----- nvinfo : EIATTR_COOP_GROUP_MASK_REGIDS
	.align		4
.L_29:
        /*0070*/ 	.byte	0x04, 0x29
        /*0072*/ 	.short	(.L_31 - .L_30)


	//   ....[0]....
.L_30:
        /*0074*/ 	.word	0xffffffff


	//   ....[1]....
        /*0078*/ 	.word	0xffffffff


	//   ....[2]....
        /*007c*/ 	.word	0xffffffff


	//   ....[3]....
        /*0080*/ 	.word	0xffffffff


	//   ....[4]....
        /*0084*/ 	.word	0xffffffff


	//   ....[5]....
        /*0088*/ 	.word	0xffffffff


	//   ....[6]....
        /*008c*/ 	.word	0xffffffff


	//----- nvinfo : EIATTR_COOP_GROUP_INSTR_OFFSETS
	.align		4
.L_31:
        /*0090*/ 	.byte	0x04, 0x28
        /*0092*/ 	.short	(.L_33 - .L_32)


	//   ....[0]....
.L_32:
        /*0094*/ 	.word	0x00000070


	//   ....[1]....
        /*0098*/ 	.word	0x00000080


	//   ....[2]....
        /*009c*/ 	.word	0x00000140


	//   ....[3]....
        /*00a0*/ 	.word	0x00000460


	//   ....[4]....
        /*00a4*/ 	.word	0x000004a0


	//   ....[5]....
        /*00a8*/ 	.word	0x00000880


	//   ....[6]....
        /*00ac*/ 	.word	0x00000ac0


	//----- nvinfo : EIATTR_REG_RECONFIG
	.align		4
.L_33:
        /*00b0*/ 	.byte	0x01, 0x54
	.zero		2


	//----- nvinfo : EIATTR_SYSCALL_OFFSETS
	.align		4
        /*00b4*/ 	.byte	0x04, 0x46
        /*00b6*/ 	.short	(.L_35 - .L_34)


	//   ....[0]....
.L_34:
        /*00b8*/ 	.word	0x000019d0


	//----- nvinfo : EIATTR_MBARRIER_INSTR_OFFSETS
	.align		4
.L_35:
        /*00bc*/ 	.byte	0x04, 0x39
        /*00be*/ 	.short	(.L_37 - .L_36)


	//   ....[0]....
.L_36:
        /*00c0*/ 	.word	0x00000280
        /*00c4*/ 	.word	0x000000ff
        /*00c8*/ 	.word	0x00000000
        /*00cc*/ 	.short	0x0100
        /*00ce*/ 	.byte	0x08
	.zero		1


	//   ....[1]....
        /*00d0*/ 	.word	0x00000290
        /*00d4*/ 	.word	0x000000ff
        /*00d8*/ 	.word	0x00000070
        /*00dc*/ 	.short	0x0100
        /*00de*/ 	.byte	0x08
	.zero		1


	//   ....[2]....
        /*00e0*/ 	.word	0x000002a0
        /*00e4*/ 	.word	0x000000ff
        /*00e8*/ 	.word	0x00000008
        /*00ec*/ 	.short	0x0100
        /*00ee*/ 	.byte	0x08
	.zero		1


	//   ....[3]....
        /*00f0*/ 	.word	0x000002b0
        /*00f4*/ 	.word	0x000000ff
        /*00f8*/ 	.word	0x00000078
        /*00fc*/ 	.short	0x0100
        /*00fe*/ 	.byte	0x08
	.zero		1


	//   ....[4]....
        /*0100*/ 	.word	0x000002c0
        /*0104*/ 	.word	0x000000ff
        /*0108*/ 	.word	0x00000010
        /*010c*/ 	.short	0x0100
        /*010e*/ 	.byte	0x08
	.zero		1


	//   ....[5]....
        /*0110*/ 	.word	0x000002d0
        /*0114*/ 	.word	0x000000ff
        /*0118*/ 	.word	0x00000080
        /*011c*/ 	.short	0x0100
        /*011e*/ 	.byte	0x08
	.zero		1


	//   ....[6]....
        /*0120*/ 	.word	0x000002e0
        /*0124*/ 	.word	0x000000ff
        /*0128*/ 	.word	0x00000018
        /*012c*/ 	.short	0x0100
        /*012e*/ 	.byte	0x08
	.zero		1


	//   ....[7]....
        /*0130*/ 	.word	0x000002f0
        /*0134*/ 	.word	0x000000ff
        /*0138*/ 	.word	0x00000088
        /*013c*/ 	.short	0x0100
        /*013e*/ 	.byte	0x08
	.zero		1


	//   ....[8]....
        /*0140*/ 	.word	0x00000300
        /*0144*/ 	.word	0x000000ff
        /*0148*/ 	.word	0x00000020
        /*014c*/ 	.short	0x0100
        /*014e*/ 	.byte	0x08
	.zero		1


	//   ....[9]....
        /*0150*/ 	.word	0x00000310
        /*0154*/ 	.word	0x000000ff
        /*0158*/ 	.word	0x00000090
        /*015c*/ 	.short	0x0100
        /*015e*/ 	.byte	0x08
	.zero		1


	//   ....[10]....
        /*0160*/ 	.word	0x00000320
        /*0164*/ 	.word	0x000000ff
        /*0168*/ 	.word	0x00000028
        /*016c*/ 	.short	0x0100
        /*016e*/ 	.byte	0x08
	.zero		1


	//   ....[11]....
        /*0170*/ 	.word	0x00000330
        /*0174*/ 	.word	0x000000ff
        /*0178*/ 	.word	0x00000098
        /*017c*/ 	.short	0x0100
        /*017e*/ 	.byte	0x08
	.zero		1


	//   ....[12]....
        /*0180*/ 	.word	0x00000340
        /*0184*/ 	.word	0x000000ff
        /*0188*/ 	.word	0x00000030
        /*018c*/ 	.short	0x0100
        /*018e*/ 	.byte	0x08
	.zero		1


	//   ....[13]....
        /*0190*/ 	.word	0x00000350
        /*0194*/ 	.word	0x000000ff
        /*0198*/ 	.word	0x000000a0
        /*019c*/ 	.short	0x0100
        /*019e*/ 	.byte	0x08
	.zero		1


	//   ....[14]....
        /*01a0*/ 	.word	0x00000360
        /*01a4*/ 	.word	0x000000ff
        /*01a8*/ 	.word	0x00000038
        /*01ac*/ 	.short	0x0100
        /*01ae*/ 	.byte	0x08
	.zero		1


	//   ....[15]....
        /*01b0*/ 	.word	0x00000370
        /*01b4*/ 	.word	0x000000ff
        /*01b8*/ 	.word	0x000000a8
        /*01bc*/ 	.short	0x0100
        /*01be*/ 	.byte	0x08
	.zero		1


	//   ....[16]....
        /*01c0*/ 	.word	0x00000380
        /*01c4*/ 	.word	0x000000ff
        /*01c8*/ 	.word	0x00000040
        /*01cc*/ 	.short	0x0100
        /*01ce*/ 	.byte	0x08
	.zero		1


	//   ....[17]....
        /*01d0*/ 	.word	0x00000390
        /*01d4*/ 	.word	0x000000ff
        /*01d8*/ 	.word	0x000000b0
        /*01dc*/ 	.short	0x0100
        /*01de*/ 	.byte	0x08
	.zero		1


	//   ....[18]....
        /*01e0*/ 	.word	0x000003a0
        /*01e4*/ 	.word	0x000000ff
        /*01e8*/ 	.word	0x00000048
        /*01ec*/ 	.short	0x0100
        /*01ee*/ 	.byte	0x08
	.zero		1


	//   ....[19]....
        /*01f0*/ 	.word	0x000003b0
        /*01f4*/ 	.word	0x000000ff
        /*01f8*/ 	.word	0x000000b8
        /*01fc*/ 	.short	0x0100
        /*01fe*/ 	.byte	0x08
	.zero		1


	//   ....[20]....
        /*0200*/ 	.word	0x000003c0
        /*0204*/ 	.word	0x000000ff
        /*0208*/ 	.word	0x00000050
        /*020c*/ 	.short	0x0100
        /*020e*/ 	.byte	0x08
	.zero		1


	//   ....[21]....
        /*0210*/ 	.word	0x000003d0
        /*0214*/ 	.word	0x000000ff
        /*0218*/ 	.word	0x000000c0
        /*021c*/ 	.short	0x0100
        /*021e*/ 	.byte	0x08
	.zero		1


	//   ....[22]....
        /*0220*/ 	.word	0x000003e0
        /*0224*/ 	.word	0x000000ff
        /*0228*/ 	.word	0x00000058
        /*022c*/ 	.short	0x0100
        /*022e*/ 	.byte	0x08
	.zero		1


	//   ....[23]....
        /*0230*/ 	.word	0x000003f0
        /*0234*/ 	.word	0x000000ff
        /*0238*/ 	.word	0x000000c8
        /*023c*/ 	.short	0x0100
        /*023e*/ 	.byte	0x08
	.zero		1


	//   ....[24]....
        /*0240*/ 	.word	0x00000400
        /*0244*/ 	.word	0x000000ff
        /*0248*/ 	.word	0x00000060
        /*024c*/ 	.short	0x0100
        /*024e*/ 	.byte	0x08
	.zero		1


	//   ....[25]....
        /*0250*/ 	.word	0x00000410
        /*0254*/ 	.word	0x000000ff
        /*0258*/ 	.word	0x000000d0
        /*025c*/ 	.short	0x0100
        /*025e*/ 	.byte	0x08
	.zero		1


	//   ....[26]....
        /*0260*/ 	.word	0x00000420
        /*0264*/ 	.word	0x000000ff
        /*0268*/ 	.word	0x00000068
        /*026c*/ 	.short	0x0100
        /*026e*/ 	.byte	0x08
	.zero		1


	//   ....[27]....
        /*0270*/ 	.word	0x00000430
        /*0274*/ 	.word	0x000000ff
        /*0278*/ 	.word	0x000000d8
        /*027c*/ 	.short	0x0100
        /*027e*/ 	.byte	0x08
	.zero		1


	//   ....[28]....
        /*0280*/ 	.word	0x00000970
        /*0284*/ 	.word	0x000000ff
        /*0288*/ 	.word	0x00000110
        /*028c*/ 	.short	0x0100
        /*028e*/ 	.byte	0x08
	.zero		1


	//   ....[29]....
        /*0290*/ 	.word	0x00000a00
        /*0294*/ 	.word	0x000000ff
        /*0298*/ 	.word	0x00000118
        /*029c*/ 	.short	0x0100
        /*029e*/ 	.byte	0x08
	.zero		1


	//   ....[30]....
        /*02a0*/ 	.word	0x00000a40
        /*02a4*/ 	.word	0x000000ff
        /*02a8*/ 	.word	0x000000f0
        /*02ac*/ 	.short	0x0100
        /*02ae*/ 	.byte	0x09
	.zero		1


	//   ....[31]....
        /*02b0*/ 	.word	0x00000a50
        /*02b4*/ 	.word	0x000000ff
        /*02b8*/ 	.word	0x000000f8
        /*02bc*/ 	.short	0x0100
        /*02be*/ 	.byte	0x09
	.zero		1


	//   ....[32]....
        /*02c0*/ 	.word	0x00000a60
        /*02c4*/ 	.word	0x000000ff
        /*02c8*/ 	.word	0x00000100
        /*02cc*/ 	.short	0x0100
        /*02ce*/ 	.byte	0x09
	.zero		1


	//   ....[33]....
        /*02d0*/ 	.word	0x00000a70
        /*02d4*/ 	.word	0x000000ff
        /*02d8*/ 	.word	0x00000108
        /*02dc*/ 	.short	0x0100
        /*02de*/ 	.byte	0x09
	.zero		1


	//   ....[34]....
        /*02e0*/ 	.word	0x000018b0
        /*02e4*/ 	.word	0x0000003f
        /*02e8*/ 	.word	0x00000000
        /*02ec*/ 	.short	0x010a
        /*02ee*/ 	.byte	0x2a
	.zero		1


	//   ....[35]....
        /*02f0*/ 	.word	0x00001a60
        /*02f4*/ 	.word	0x00000003
        /*02f8*/ 	.word	0x00000000
        /*02fc*/ 	.short	0x010a
        /*02fe*/ 	.byte	0x3f
	.zero		1


	//   ....[36]....
        /*0300*/ 	.word	0x00001aa0
        /*0304*/ 	.word	0x00000003
        /*0308*/ 	.word	0x00000000
        /*030c*/ 	.short	0x010a
        /*030e*/ 	.byte	0x3f
	.zero		1


	//   ....[37]....
        /*0310*/ 	.word	0x00001da0
        /*0314*/ 	.word	0x000000ff
        /*0318*/ 	.word	0x00000000
        /*031c*/ 	.short	0x010a
        /*031e*/ 	.byte	0x04
	.zero		1


	//   ....[38]....
        /*0320*/ 	.word	0x00001de0
        /*0324*/ 	.word	0x000000ff
        /*0328*/ 	.word	0x00000000
        /*032c*/ 	.short	0x010a
        /*032e*/ 	.byte	0x04
	.zero		1


	//   ....[39]....
        /*0330*/ 	.word	0x00002040
        /*0334*/ 	.word	0x00000005
        /*0338*/ 	.word	0x00000000
        /*033c*/ 	.short	0x0101
        /*033e*/ 	.byte	0x3f
	.zero		1


	//   ....[40]....
        /*0340*/ 	.word	0x00002140
        /*0344*/ 	.word	0x00000040
        /*0348*/ 	.word	0x00000000
        /*034c*/ 	.short	0x0101
        /*034e*/ 	.byte	0x2f
	.zero		1


	//   ....[41]....
        /*0350*/ 	.word	0x00002260
        /*0354*/ 	.word	0x00000000
        /*0358*/ 	.word	0x00000000
        /*035c*/ 	.short	0x0101
        /*035e*/ 	.byte	0x3f
	.zero		1


	//   ....[42]....
        /*0360*/ 	.word	0x00002320
        /*0364*/ 	.word	0x0000003f
        /*0368*/ 	.word	0x00000010
        /*036c*/ 	.short	0x010a
        /*036e*/ 	.byte	0x2a
	.zero		1


	//   ....[43]....
        /*0370*/ 	.word	0x00004130
        /*0374*/ 	.word	0x00000042
        /*0378*/ 	.word	0x00000000
        /*037c*/ 	.short	0x0101
        /*037e*/ 	.byte	0x2f
	.zero		1


	//   ....[44]....
        /*0380*/ 	.word	0x00004af0
        /*0384*/ 	.word	0x0000000c
        /*0388*/ 	.word	0x00000070
        /*038c*/ 	.short	0x010a
        /*038e*/ 	.byte	0x3f
	.zero		1


	//   ....[45]....
        /*0390*/ 	.word	0x00004ec0
        /*0394*/ 	.word	0x00000004
        /*0398*/ 	.word	0x00000118
        /*039c*/ 	.short	0x0101
        /*039e*/ 	.byte	0x3f
	.zero		1


	//   ....[46]....
        /*03a0*/ 	.word	0x00005650
        /*03a4*/ 	.word	0x00000007
        /*03a8*/ 	.word	0x00000000
        /*03ac*/ 	.short	0x010a
        /*03ae*/ 	.byte	0x3f
	.zero		1


	//   ....[47]....
        /*03b0*/ 	.word	0x000056d0
        /*03b4*/ 	.word	0x00000009
        /*03b8*/ 	.word	0x00000000
        /*03bc*/ 	.short	0x010a
        /*03be*/ 	.byte	0x3f
	.zero		1


	//   ....[48]....
        /*03c0*/ 	.word	0x00005760
        /*03c4*/ 	.word	0x00000006
        /*03c8*/ 	.word	0x00000000
        /*03cc*/ 	.short	0x010a
        /*03ce*/ 	.byte	0x3f
	.zero		1


	//   ....[49]....
        /*03d0*/ 	.word	0x000057f0
        /*03d4*/ 	.word	0x00000009
        /*03d8*/ 	.word	0x00000000
        /*03dc*/ 	.short	0x010a
        /*03de*/ 	.byte	0x3f
	.zero		1


	//   ....[50]....
        /*03e0*/ 	.word	0x00005880
        /*03e4*/ 	.word	0x00000006
        /*03e8*/ 	.word	0x00000000
        /*03ec*/ 	.short	0x010a
        /*03ee*/ 	.byte	0x3f
	.zero		1


	//   ....[51]....
        /*03f0*/ 	.word	0x00005910
        /*03f4*/ 	.word	0x00000009
        /*03f8*/ 	.word	0x00000000
        /*03fc*/ 	.short	0x010a
        /*03fe*/ 	.byte	0x3f
	.zero		1


	//   ....[52]....
        /*0400*/ 	.word	0x000059a0
        /*0404*/ 	.word	0x00000006
        /*0408*/ 	.word	0x00000000
        /*040c*/ 	.short	0x010a
        /*040e*/ 	.byte	0x3f
	.zero		1


	//   ....[53]....
        /*0410*/ 	.word	0x00005a30
        /*0414*/ 	.word	0x00000009
        /*0418*/ 	.word	0x00000000
        /*041c*/ 	.short	0x010a
        /*041e*/ 	.byte	0x3f
	.zero		1


	//   ....[54]....
        /*0420*/ 	.word	0x00005ac0
        /*0424*/ 	.word	0x00000006
        /*0428*/ 	.word	0x00000000
        /*042c*/ 	.short	0x010a
        /*042e*/ 	.byte	0x3f
	.zero		1


	//   ....[55]....
        /*0430*/ 	.word	0x00005b50
        /*0434*/ 	.word	0x00000009
        /*0438*/ 	.word	0x00000000
        /*043c*/ 	.short	0x010a
        /*043e*/ 	.byte	0x3f
	.zero		1


	//   ....[56]....
        /*0440*/ 	.word	0x00005be0
        /*0444*/ 	.word	0x00000006
        /*0448*/ 	.word	0x00000000
        /*044c*/ 	.short	0x010a
        /*044e*/ 	.byte	0x3f
	.zero		1


	//   ....[57]....
        /*0450*/ 	.word	0x00005c70
        /*0454*/ 	.word	0x00000009
        /*0458*/ 	.word	0x00000000
        /*045c*/ 	.short	0x010a
        /*045e*/ 	.byte	0x3f
	.zero		1


	//   ....[58]....
        /*0460*/ 	.word	0x00005d00
        /*0464*/ 	.word	0x00000006
        /*0468*/ 	.word	0x00000000
        /*046c*/ 	.short	0x010a
        /*046e*/ 	.byte	0x3f
	.zero		1


	//   ....[59]....
        /*0470*/ 	.word	0x00005d90
        /*0474*/ 	.word	0x00000003
        /*0478*/ 	.word	0x00000000
        /*047c*/ 	.short	0x010a
        /*047e*/ 	.byte	0x3f
	.zero		1


	//   ....[60]....
        /*0480*/ 	.word	0x00005df0
        /*0484*/ 	.word	0x00000041
        /*0488*/ 	.word	0x00000000
        /*048c*/ 	.short	0x010a
        /*048e*/ 	.byte	0x3f
	.zero		1


	//   ....[61]....
        /*0490*/ 	.word	0x00005e40
        /*0494*/ 	.word	0x00000003
        /*0498*/ 	.word	0x00000000
        /*049c*/ 	.short	0x010a
        /*049e*/ 	.byte	0x3f
	.zero		1


	//   ....[62]....
        /*04a0*/ 	.word	0x00005ea0
        /*04a4*/ 	.word	0x00000005
        /*04a8*/ 	.word	0x00000000
        /*04ac*/ 	.short	0x010a
        /*04ae*/ 	.byte	0x3f
	.zero		1


	//   ....[63]....
        /*04b0*/ 	.word	0x00005ef0
        /*04b4*/ 	.word	0x00000041
        /*04b8*/ 	.word	0x00000010
        /*04bc*/ 	.short	0x010a
        /*04be*/ 	.byte	0x3f
	.zero		1


	//   ....[64]....
        /*04c0*/ 	.word	0x00005fc0
        /*04c4*/ 	.word	0x0000000c
        /*04c8*/ 	.word	0x00000070
        /*04cc*/ 	.short	0x010a
        /*04ce*/ 	.byte	0x3f
	.zero		1


	//   ....[65]....
        /*04d0*/ 	.word	0x00006090
        /*04d4*/ 	.word	0x00000007
        /*04d8*/ 	.word	0x00000000
        /*04dc*/ 	.short	0x010a
        /*04de*/ 	.byte	0x3f
	.zero		1


	//   ....[66]....
        /*04e0*/ 	.word	0x000060e0
        /*04e4*/ 	.word	0x00000009
        /*04e8*/ 	.word	0x00000000
        /*04ec*/ 	.short	0x010a
        /*04ee*/ 	.byte	0x3f
	.zero		1


	//   ....[67]....
        /*04f0*/ 	.word	0x00006130
        /*04f4*/ 	.word	0x00000006
        /*04f8*/ 	.word	0x00000000
        /*04fc*/ 	.short	0x010a
        /*04fe*/ 	.byte	0x3f
	.zero		1


	//   ....[68]....
        /*0500*/ 	.word	0x00006180
        /*0504*/ 	.word	0x00000009
        /*0508*/ 	.word	0x00000000
        /*050c*/ 	.short	0x010a
        /*050e*/ 	.byte	0x3f
	.zero		1


	//   ....[69]....
        /*0510*/ 	.word	0x000061d0
        /*0514*/ 	.word	0x00000006
        /*0518*/ 	.word	0x00000000
        /*051c*/ 	.short	0x010a
        /*051e*/ 	.byte	0x3f
	.zero		1


	//   ....[70]....
        /*0520*/ 	.word	0x00006220
        /*0524*/ 	.word	0x00000009
        /*0528*/ 	.word	0x00000000
        /*052c*/ 	.short	0x010a
        /*052e*/ 	.byte	0x3f
	.zero		1


	//   ....[71]....
        /*0530*/ 	.word	0x00006270
        /*0534*/ 	.word	0x00000006
        /*0538*/ 	.word	0x00000000
        /*053c*/ 	.short	0x010a
        /*053e*/ 	.byte	0x3f
	.zero		1


	//   ....[72]....
        /*0540*/ 	.word	0x000062c0
        /*0544*/ 	.word	0x00000009
        /*0548*/ 	.word	0x00000000
        /*054c*/ 	.short	0x010a
        /*054e*/ 	.byte	0x3f
	.zero		1


	//   ....[73]....
        /*0550*/ 	.word	0x00006310
        /*0554*/ 	.word	0x00000006
        /*0558*/ 	.word	0x00000000
        /*055c*/ 	.short	0x010a
        /*055e*/ 	.byte	0x3f
	.zero		1


	//   ....[74]....
        /*0560*/ 	.word	0x00006360
        /*0564*/ 	.word	0x00000009
        /*0568*/ 	.word	0x00000000
        /*056c*/ 	.short	0x010a
        /*056e*/ 	.byte	0x3f
	.zero		1


	//   ....[75]....
        /*0570*/ 	.word	0x000063b0
        /*0574*/ 	.word	0x00000006
        /*0578*/ 	.word	0x00000000
        /*057c*/ 	.short	0x010a
        /*057e*/ 	.byte	0x3f
	.zero		1


	//   ....[76]....
        /*0580*/ 	.word	0x00006400
        /*0584*/ 	.word	0x00000009
        /*0588*/ 	.word	0x00000000
        /*058c*/ 	.short	0x010a
        /*058e*/ 	.byte	0x3f
	.zero		1


	//   ....[77]....
        /*0590*/ 	.word	0x00006450
        /*0594*/ 	.word	0x00000006
        /*0598*/ 	.word	0x00000000
        /*059c*/ 	.short	0x010a
        /*059e*/ 	.byte	0x3f
	.zero		1


	//----- nvinfo : EIATTR_NUM_MBARRIERS
	.align		4
.L_37:
        /*05a0*/ 	.byte	0x03, 0x38
        /*05a2*/ 	.short	0x0022


	//----- nvinfo : EIATTR_EXIT_INSTR_OFFSETS
	.align		4
        /*05a4*/ 	.byte	0x04, 0x1c
        /*05a6*/ 	.short	(.L_39 - .L_38)


	//   ....[0]....
.L_38:
        /*05a8*/ 	.word	0x00001570


	//   ....[1]....
        /*05ac*/ 	.word	0x000015d0


	//   ....[2]....
        /*05b0*/ 	.word	0x000047c0


	//   ....[3]....
        /*05b4*/ 	.word	0x000047f0


	//   ....[4]....
        /*05b8*/ 	.word	0x00005de0


	//----- nvinfo : EIATTR_MAX_THREADS
	.align		4
.L_39:
        /*05bc*/ 	.byte	0x04, 0x05
        /*05be*/ 	.short	(.L_41 - .L_40)
.L_40:
        /*05c0*/ 	.word	0x00000180
        /*05c4*/ 	.word	0x00000001
        /*05c8*/ 	.word	0x00000001


	//----- nvinfo : EIATTR_CRS_STACK_SIZE
	.align		4
.L_41:
        /*05cc*/ 	.byte	0x04, 0x1e
        /*05ce*/ 	.short	(.L_43 - .L_42)
.L_42:
        /*05d0*/ 	.word	0x00000000


	//----- nvinfo : EIATTR_CBANK_PARAM_SIZE
	.align		4
.L_43:
        /*05d4*/ 	.byte	0x03, 0x19
        /*05d6*/ 	.short	0x0470


	//----- nvinfo : EIATTR_PARAM_CBANK
	.align		4
        /*05d8*/ 	.byte	0x04, 0x0a
        /*05da*/ 	.short	(.L_45 - .L_44)
	.align		4
.L_44:
        /*05dc*/ 	.word	index@(.nv.constant0._ZN7cutlass13device_kernelINS_4gemm6kernel13GemmUniversalIN4cute5tupleIJiiiiEEENS1_10collective13CollectiveMmaINS1_34MainloopSm90TmaGmmaWarpSpecializedILi14ENS5_IJNS4_1CILi2EEENSA_ILi1EEESC_EEENS1_32KernelTmaWarpSpecializedPingpongEEENS5_IJNSA_ILi64EEESG_NSA_ILi128EEEEEEaNS5_IJlSC_lEEEaSJ_NS4_8TiledMMAINS4_8MMA_AtomIJNS4_4SM904GMMA26MMA_64x64x32_S32S8S8_SS_TNEEEENS4_6LayoutINS5_IJSC_SC_SC_EEENS5_IJNSA_ILi0EEESS_SS_EEEEENS5_IJNS4_10UnderscoreESV_SV_EEEEENS4_13SM90_TMA_LOADENS4_14ComposedLayoutINS4_7SwizzleILi3ELi4ELi3EEENS4_18smem_ptr_flag_bitsILi8EEENSQ_INS5_IJNSA_ILi8EEESH_EEENS5_IJSH_SC_EEEEEEEvNS4_8identityENS4_23SM90_TMA_LOAD_MULTICASTES18_vS19_EENS_8epilogue10collective6detail29Sm90TmaWarpSpecializedAdapterINS1D_15DefaultEpilogueIaSJ_SJ_NS1C_6thread17LinearCombinationIaLi1EiiLNS1H_9ScaleType4KindE0ELNS_15FloatRoundStyleE2EaEENS1_15EpilogueDefaultEEEEEvvEEEEvNT_6ParamsE)
        /*05e0*/ 	.short	0x0210
        /*05e2*/ 	.short	0x0470


	//----- nvinfo : EIATTR_SW_WAR
	.align		4
.L_45:
        /*05e4*/ 	.byte	0x04, 0x36
        /*05e6*/ 	.short	(.L_47 - .L_46)
.L_46:
        /*05e8*/ 	.word	0x00000008
.L_47:


//--------------------- .nv.callgraph             --------------------------
	.section	.nv.callgraph,"",@"SHT_CUDA_CALLGRAPH"
	.align	4
	.sectionentsize	8
	.align		4
        /*0000*/ 	.word	0x00000000
	.align		4
        /*0004*/ 	.word	0xffffffff
	.align		4
        /*0008*/ 	.word	index@(_ZN7cutlass13device_kernelINS_4gemm6kernel13GemmUniversalIN4cute5tupleIJiiiiEEENS1_10collective13CollectiveMmaINS1_34MainloopSm90TmaGmmaWarpSpecializedILi14ENS5_IJNS4_1CILi2EEENSA_ILi1EEESC_EEENS1_32KernelTmaWarpSpecializedPingpongEEENS5_IJNSA_ILi64EEESG_NSA_ILi128EEEEEEaNS5_IJlSC_lEEEaSJ_NS4_8TiledMMAINS4_8MMA_AtomIJNS4_4SM904GMMA26MMA_64x64x32_S32S8S8_SS_TNEEEENS4_6LayoutINS5_IJSC_SC_SC_EEENS5_IJNSA_ILi0EEESS_SS_EEEEENS5_IJNS4_10UnderscoreESV_SV_EEEEENS4_13SM90_TMA_LOADENS4_14ComposedLayoutINS4_7SwizzleILi3ELi4ELi3EEENS4_18smem_ptr_flag_bitsILi8EEENSQ_INS5_IJNSA_ILi8EEESH_EEENS5_IJSH_SC_EEEEEEEvNS4_8identityENS4_23SM90_TMA_LOAD_MULTICASTES18_vS19_EENS_8epilogue10collective6detail29Sm90TmaWarpSpecializedAdapterINS1D_15DefaultEpilogueIaSJ_SJ_NS1C_6thread17LinearCombinationIaLi1EiiLNS1H_9ScaleType4KindE0ELNS_15FloatRoundStyleE2EaEENS1_15EpilogueDefaultEEEEEvvEEEEvNT_6ParamsE)
	.align		4
        /*000c*/ 	.word	index@(__assertfail)
	.align		4
        /*0010*/ 	.word	0x00000000
	.align		4
        /*0014*/ 	.word	0xfffffffe
	.align		4
        /*0018*/ 	.word	0x00000000
	.align		4
        /*001c*/ 	.word	0xfffffffd
	.align		4
        /*0020*/ 	.word	0x00000000
	.align		4
        /*0024*/ 	.word	0xfffffffc


//--------------------- .nv.constant4             --------------------------
	.section	.nv.constant4,"a",@progbits
	.align	8
	.align		8
.nv.constant4:
        /*0000*/ 	.dword	__assertfail
	.align		8
        /*0008*/ 	.dword	__unnamed_1
	.align		8
        /*0010*/ 	.dword	_ZN40_INTERNAL_384fdc2b_4_k_cu_0548a0c8_196674cuda3std3__45__cpo5beginE
	.align		8
        /*0018*/ 	.dword	_ZN40_INTERNAL_384fdc2b_4_k_cu_0548a0c8_196674cuda3std3__45__cpo3endE
	.align		8
        /*0020*/ 	.dword	_ZN40_INTERNAL_384fdc2b_4_k_cu_0548a0c8_196674cuda3std3__45__cpo6cbeginE
	.align		8
        /*0028*/ 	.dword	_ZN40_INTERNAL_384fdc2b_4_k_cu_0548a0c8_196674cuda3std3__45__cpo4cendE
	.align		8
        /*0030*/ 	.dword	_ZN40_INTERNAL_384fdc2b_4_k_cu_0548a0c8_196674cuda3std3__442_GLOBAL__N__384fdc2b_4_k_cu_0548a0c8_196676ignoreE
	.align		8
        /*0038*/ 	.dword	_ZN40_INTERNAL_384fdc2b_4_k_cu_0548a0c8_196674cuda3std3__419piecewise_constructE
	.align		8
        /*0040*/ 	.dword	_ZN40_INTERNAL_384fdc2b_4_k_cu_0548a0c8_196674cuda3std3__48in_placeE
	.align		8
        /*0048*/ 	.dword	_ZN40_INTERNAL_384fdc2b_4_k_cu_0548a0c8_196674cuda3std6ranges3__45__cpo4swapE
	.align		8
        /*0050*/ 	.dword	_ZN40_INTERNAL_384fdc2b_4_k_cu_0548a0c8_196674cuda3std6ranges3__45__cpo9iter_moveE
	.align		8
        /*0058*/ 	.dword	_ZN40_INTERNAL_384fdc2b_4_k_cu_0548a0c8_196674cute7productE
	.align		8
        /*0060*/ 	.dword	_ZN40_INTERNAL_384fdc2b_4_k_cu_0548a0c8_196674cute1_E
	.align		8
        /*0068*/ 	.dword	$str$22
	.align		8
        /*0070*/ 	.dword	$str$23


//--------------------- .text._ZN7cutlass13device_kernelINS_4gemm6kernel13GemmUniversalIN4cute5tupleIJiiiiEEENS1_10collective13CollectiveMmaINS1_34MainloopSm90TmaGmmaWarpSpecializedILi14ENS5_IJNS4_1CILi2EEENSA_ILi1EEESC_EEENS1_32KernelTmaWarpSpecializedPingpongEEENS5_IJNSA_ILi64EEESG_NSA_ILi128EEEEEEaNS5_IJlSC_lEEEaSJ_NS4_8TiledMMAINS4_8MMA_AtomIJNS4_4SM904GMMA26MMA_64x64x32_S32S8S8_SS_TNEEEENS4_6LayoutINS5_IJSC_SC_SC_EEENS5_IJNSA_ILi0EEESS_SS_EEEEENS5_IJNS4_10UnderscoreESV_SV_EEEEENS4_13SM90_TMA_LOADENS4_14ComposedLayoutINS4_7SwizzleILi3ELi4ELi3EEENS4_18smem_ptr_flag_bitsILi8EEENSQ_INS5_IJNSA_ILi8EEESH_EEENS5_IJSH_SC_EEEEEEEvNS4_8identityENS4_23SM90_TMA_LOAD_MULTICASTES18_vS19_EENS_8epilogue10collective6detail29Sm90TmaWarpSpecializedAdapterINS1D_15DefaultEpilogueIaSJ_SJ_NS1C_6thread17LinearCombinationIaLi1EiiLNS1H_9ScaleType4KindE0ELNS_15FloatRoundStyleE2EaEENS1_15EpilogueDefaultEEEEEvvEEEEvNT_6ParamsE --------------------------
	.section	.text._ZN7cutlass13device_kernelINS_4gemm6kernel13GemmUniversalIN4cute5tupleIJiiiiEEENS1_10collective13CollectiveMmaINS1_34MainloopSm90TmaGmmaWarpSpecializedILi14ENS5_IJNS4_1CILi2EEENSA_ILi1EEESC_EEENS1_32KernelTmaWarpSpecializedPingpongEEENS5_IJNSA_ILi64EEESG_NSA_ILi128EEEEEEaNS5_IJlSC_lEEEaSJ_NS4_8TiledMMAINS4_8MMA_AtomIJNS4_4SM904GMMA26MMA_64x64x32_S32S8S8_SS_TNEEEENS4_6LayoutINS5_IJSC_SC_SC_EEENS5_IJNSA_ILi0EEESS_SS_EEEEENS5_IJNS4_10UnderscoreESV_SV_EEEEENS4_13SM90_TMA_LOADENS4_14ComposedLayoutINS4_7SwizzleILi3ELi4ELi3EEENS4_18smem_ptr_flag_bitsILi8EEENSQ_INS5_IJNSA_ILi8EEESH_EEENS5_IJSH_SC_EEEEEEEvNS4_8identityENS4_23SM90_TMA_LOAD_MULTICASTES18_vS19_EENS_8epilogue10collective6detail29Sm90TmaWarpSpecializedAdapterINS1D_15DefaultEpilogueIaSJ_SJ_NS1C_6thread17LinearCombinationIaLi1EiiLNS1H_9ScaleType4KindE0ELNS_15FloatRoundStyleE2EaEENS1_15EpilogueDefaultEEEEEvvEEEEvNT_6ParamsE,"ax",@progbits
	.align	128
.text._ZN7cutlass13device_kernelINS_4gemm6kernel13GemmUniversalIN4cute5tupleIJiiiiEEENS1_10collective13CollectiveMmaINS1_34MainloopSm90TmaGmmaWarpSpecializedILi14ENS5_IJNS4_1CILi2EEENSA_ILi1EEESC_EEENS1_32KernelTmaWarpSpecializedPingpongEEENS5_IJNSA_ILi64EEESG_NSA_ILi128EEEEEEaNS5_IJlSC_lEEEaSJ_NS4_8TiledMMAINS4_8MMA_AtomIJNS4_4SM904GMMA26MMA_64x64x32_S32S8S8_SS_TNEEEENS4_6LayoutINS5_IJSC_SC_SC_EEENS5_IJNSA_ILi0EEESS_SS_EEEEENS5_IJNS4_10UnderscoreESV_SV_EEEEENS4_13SM90_TMA_LOADENS4_14ComposedLayoutINS4_7SwizzleILi3ELi4ELi3EEENS4_18smem_ptr_flag_bitsILi8EEENSQ_INS5_IJNSA_ILi8EEESH_EEENS5_IJSH_SC_EEEEEEEvNS4_8identityENS4_23SM90_TMA_LOAD_MULTICASTES18_vS19_EENS_8epilogue10collective6detail29Sm90TmaWarpSpecializedAdapterINS1D_15DefaultEpilogueIaSJ_SJ_NS1C_6thread17LinearCombinationIaLi1EiiLNS1H_9ScaleType4KindE0ELNS_15FloatRoundStyleE2EaEENS1_15EpilogueDefaultEEEEEvvEEEEvNT_6ParamsE:
        .type           _ZN7cutlass13device_kernelINS_4gemm6kernel13GemmUniversalIN4cute5tupleIJiiiiEEENS1_10collective13CollectiveMmaINS1_34MainloopSm90TmaGmmaWarpSpecializedILi14ENS5_IJNS4_1CILi2EEENSA_ILi1EEESC_EEENS1_32KernelTmaWarpSpecializedPingpongEEENS5_IJNSA_ILi64EEESG_NSA_ILi128EEEEEEaNS5_IJlSC_lEEEaSJ_NS4_8TiledMMAINS4_8MMA_AtomIJNS4_4SM904GMMA26MMA_64x64x32_S32S8S8_SS_TNEEEENS4_6LayoutINS5_IJSC_SC_SC_EEENS5_IJNSA_ILi0EEESS_SS_EEEEENS5_IJNS4_10UnderscoreESV_SV_EEEEENS4_13SM90_TMA_LOADENS4_14ComposedLayoutINS4_7SwizzleILi3ELi4ELi3EEENS4_18smem_ptr_flag_bitsILi8EEENSQ_INS5_IJNSA_ILi8EEESH_EEENS5_IJSH_SC_EEEEEEEvNS4_8identityENS4_23SM90_TMA_LOAD_MULTICASTES18_vS19_EENS_8epilogue10collective6detail29Sm90TmaWarpSpecializedAdapterINS1D_15DefaultEpilogueIaSJ_SJ_NS1C_6thread17LinearCombinationIaLi1EiiLNS1H_9ScaleType4KindE0ELNS_15FloatRoundStyleE2EaEENS1_15EpilogueDefaultEEEEEvvEEEEvNT_6ParamsE,@function
        .size           _ZN7cutlass13device_kernelINS_4gemm6kernel13GemmUniversalIN4cute5tupleIJiiiiEEENS1_10collective13CollectiveMmaINS1_34MainloopSm90TmaGmmaWarpSpecializedILi14ENS5_IJNS4_1CILi2EEENSA_ILi1EEESC_EEENS1_32KernelTmaWarpSpecializedPingpongEEENS5_IJNSA_ILi64EEESG_NSA_ILi128EEEEEEaNS5_IJlSC_lEEEaSJ_NS4_8TiledMMAINS4_8MMA_AtomIJNS4_4SM904GMMA26MMA_64x64x32_S32S8S8_SS_TNEEEENS4_6LayoutINS5_IJSC_SC_SC_EEENS5_IJNSA_ILi0EEESS_SS_EEEEENS5_IJNS4_10UnderscoreESV_SV_EEEEENS4_13SM90_TMA_LOADENS4_14ComposedLayoutINS4_7SwizzleILi3ELi4ELi3EEENS4_18smem_ptr_flag_bitsILi8EEENSQ_INS5_IJNSA_ILi8EEESH_EEENS5_IJSH_SC_EEEEEEEvNS4_8identityENS4_23SM90_TMA_LOAD_MULTICASTES18_vS19_EENS_8epilogue10collective6detail29Sm90TmaWarpSpecializedAdapterINS1D_15DefaultEpilogueIaSJ_SJ_NS1C_6thread17LinearCombinationIaLi1EiiLNS1H_9ScaleType4KindE0ELNS_15FloatRoundStyleE2EaEENS1_15EpilogueDefaultEEEEEvvEEEEvNT_6ParamsE,(.L_x_164 - _ZN7cutlass13device_kernelINS_4gemm6kernel13GemmUniversalIN4cute5tupleIJiiiiEEENS1_10collective13CollectiveMmaINS1_34MainloopSm90TmaGmmaWarpSpecializedILi14ENS5_IJNS4_1CILi2EEENSA_ILi1EEESC_EEENS1_32KernelTmaWarpSpecializedPingpongEEENS5_IJNSA_ILi64EEESG_NSA_ILi128EEEEEEaNS5_IJlSC_lEEEaSJ_NS4_8TiledMMAINS4_8MMA_AtomIJNS4_4SM904GMMA26MMA_64x64x32_S32S8S8_SS_TNEEEENS4_6LayoutINS5_IJSC_SC_SC_EEENS5_IJNSA_ILi0EEESS_SS_EEEEENS5_IJNS4_10UnderscoreESV_SV_EEEEENS4_13SM90_TMA_LOADENS4_14ComposedLayoutINS4_7SwizzleILi3ELi4ELi3EEENS4_18smem_ptr_flag_bitsILi8EEENSQ_INS5_IJNSA_ILi8EEESH_EEENS5_IJSH_SC_EEEEEEEvNS4_8identityENS4_23SM90_TMA_LOAD_MULTICASTES18_vS19_EENS_8epilogue10collective6detail29Sm90TmaWarpSpecializedAdapterINS1D_15DefaultEpilogueIaSJ_SJ_NS1C_6thread17LinearCombinationIaLi1EiiLNS1H_9ScaleType4KindE0ELNS_15FloatRoundStyleE2EaEENS1_15EpilogueDefaultEEEEEvvEEEEvNT_6ParamsE)
        .other          _ZN7cutlass13device_kernelINS_4gemm6kernel13GemmUniversalIN4cute5tupleIJiiiiEEENS1_10collective13CollectiveMmaINS1_34MainloopSm90TmaGmmaWarpSpecializedILi14ENS5_IJNS4_1CILi2EEENSA_ILi1EEESC_EEENS1_32KernelTmaWarpSpecializedPingpongEEENS5_IJNSA_ILi64EEESG_NSA_ILi128EEEEEEaNS5_IJlSC_lEEEaSJ_NS4_8TiledMMAINS4_8MMA_AtomIJNS4_4SM904GMMA26MMA_64x64x32_S32S8S8_SS_TNEEEENS4_6LayoutINS5_IJSC_SC_SC_EEENS5_IJNSA_ILi0EEESS_SS_EEEEENS5_IJNS4_10UnderscoreESV_SV_EEEEENS4_13SM90_TMA_LOADENS4_14ComposedLayoutINS4_7SwizzleILi3ELi4ELi3EEENS4_18smem_ptr_flag_bitsILi8EEENSQ_INS5_IJNSA_ILi8EEESH_EEENS5_IJSH_SC_EEEEEEEvNS4_8identityENS4_23SM90_TMA_LOAD_MULTICASTES18_vS19_EENS_8epilogue10collective6detail29Sm90TmaWarpSpecializedAdapterINS1D_15DefaultEpilogueIaSJ_SJ_NS1C_6thread17LinearCombinationIaLi1EiiLNS1H_9ScaleType4KindE0ELNS_15FloatRoundStyleE2EaEENS1_15EpilogueDefaultEEEEEvvEEEEvNT_6ParamsE,@"STO_CUDA_ENTRY STV_DEFAULT"
_ZN7cutlass13device_kernelINS_4gemm6kernel13GemmUniversalIN4cute5tupleIJiiiiEEENS1_10collective13CollectiveMmaINS1_34MainloopSm90TmaGmmaWarpSpecializedILi14ENS5_IJNS4_1CILi2EEENSA_ILi1EEESC_EEENS1_32KernelTmaWarpSpecializedPingpongEEENS5_IJNSA_ILi64EEESG_NSA_ILi128EEEEEEaNS5_IJlSC_lEEEaSJ_NS4_8TiledMMAINS4_8MMA_AtomIJNS4_4SM904GMMA26MMA_64x64x32_S32S8S8_SS_TNEEEENS4_6LayoutINS5_IJSC_SC_SC_EEENS5_IJNSA_ILi0EEESS_SS_EEEEENS5_IJNS4_10UnderscoreESV_SV_EEEEENS4_13SM90_TMA_LOADENS4_14ComposedLayoutINS4_7SwizzleILi3ELi4ELi3EEENS4_18smem_ptr_flag_bitsILi8EEENSQ_INS5_IJNSA_ILi8EEESH_EEENS5_IJSH_SC_EEEEEEEvNS4_8identityENS4_23SM90_TMA_LOAD_MULTICASTES18_vS19_EENS_8epilogue10collective6detail29Sm90TmaWarpSpecializedAdapterINS1D_15DefaultEpilogueIaSJ_SJ_NS1C_6thread17LinearCombinationIaLi1EiiLNS1H_9ScaleType4KindE0ELNS_15FloatRoundStyleE2EaEENS1_15EpilogueDefaultEEEEEvvEEEEvNT_6ParamsE:
[----:B------:R-:W0:Y:S02]  /*0000*/  LDC R1, c[0x0][0x28] ;  /* 0x00000a00ff017b82 */ /* 0x000e240000000800 */
[----:B0-----:R-:W-:Y:S01]  /*0010*/  VIADD R1, R1, 0xfffffff8 ;  /* 0xfffffff801017836 */ /* 0x001fe20000000000 */
[----:B------:R-:W0:Y:S01]  /*0020*/  S2R R4, SR_TID.X ;  /* 0x0000000000047919 */ /* 0x000e220000002100 */
[----:B------:R-:W-:Y:S01]  /*0030*/  ELECT P0, URZ, PT ;  /* 0x00000000003f782f */ /* 0x000fe20003800000 */
[----:B------:R-:W-:Y:S01]  /*0040*/  BSSY B0, `(.L_x_0) ;  /* 0x000000f000007945 */ /* 0x000fe20003800000 */
[--C-:B0-----:R-:W-:Y:S02]  /*0050*/  SHF.R.U32.HI R2, RZ, 0x5, R4.reuse ;  /* 0x00000005ff027819 */ /* 0x101fe40000011604 */
[----:B------:R-:W-:-:S03]  /*0060*/  SHF.R.U32.HI R7, RZ, 0x7, R4 ;  /* 0x00000007ff077819 */ /* 0x000fc60000011604 */
[----:B------:R-:W0:Y:S04]  /*0070*/  SHFL.IDX PT, R5, R2, RZ, 0x1f ;  /* 0x00001fff02057589 */ /* 0x000e2800000e0000 */
[----:B------:R1:W2:Y:S01]  /*0080*/  SHFL.IDX PT, R10, R7, RZ, 0x1f ;  /* 0x00001fff070a7589 */ /* 0x0002a200000e0000 */
[----:B0-----:R-:W-:-:S13]  /*0090*/  ISETP.NE.OR P0, PT, R5, RZ, !P0 ;  /* 0x000000ff0500720c */ /* 0x001fda0004705670 */
[----:B-12---:R-:W-:Y:S05]  /*00a0*/  @P0 BRA `(.L_x_1) ;  /* 0x0000000000200947 */ /* 0x006fea0003800000 */
[----:B------:R-:W-:Y:S02]  /*00b0*/  ULDC.64 UR4, c[0x0][0x198] ;  /* 0x0000660000047ab9 */ /* 0x000fe40000000a00 */
[----:B------:R-:W-:Y:S02]  /*00c0*/  UIADD3 UR6, UP0, UR4, 0xf0, URZ ;  /* 0x000000f004067890 */ /* 0x000fe4000ff1e03f */
[----:B------:R-:W-:Y:S02]  /*00d0*/  UIADD3 UR4, UP1, UR4, 0x1f0, URZ ;  /* 0x000001f004047890 */ /* 0x000fe4000ff3e03f */
[----:B------:R-:W-:Y:S02]  /*00e0*/  UIADD3.X UR7, URZ, UR5, URZ, UP0, !UPT ;  /* 0x000000053f077290 */ /* 0x000fe400087fe43f */
[----:B------:R-:W-:-:S07]  /*00f0*/  UIADD3.X UR5, URZ, UR5, URZ, UP1, !UPT ;  /* 0x000000053f057290 */ /* 0x000fce0008ffe43f */
[----:B------:R0:W-:Y:S02]  /*0100*/  UTMACCTL.PF [UR6] ;  /* 0x00000000060079b9 */ /* 0x0001e40008040000 */
[----:B------:R0:W-:Y:S02]  /*0110*/  UTMACCTL.PF [UR4] ;  /* 0x00000000040079b9 */ /* 0x0001e40008040000 */
[----:B0-----:R-:W-:Y:S01]  /*0120*/  NOP ;  /* 0x0000000000007918 */ /* 0x001fe20000000000 */
.L_x_1:
[----:B------:R-:W-:Y:S05]  /*0130*/  BSYNC B0 ;  /* 0x0000000000007941 */ /* 0x000fea0003800000 */
.L_x_0:
[----:B------:R-:W0:Y:S01]  /*0140*/  SHFL.IDX PT, R8, R2, RZ, 0x1f ;  /* 0x00001fff02087589 */ /* 0x000e2200000e0000 */
[----:B------:R-:W-:-:S04]  /*0150*/  SHF.R.S32.HI R3, RZ, 0x1f, R4 ;  /* 0x0000001fff037819 */ /* 0x000fc80000011404 */
[----:B------:R-:W-:Y:S02]  /*0160*/  LEA.HI R3, R3, R4, RZ, 0x7 ;  /* 0x0000000403037211 */ /* 0x000fe400078f38ff */
[----:B0-----:R-:W-:-:S13]  /*0170*/  ISETP.NE.AND P0, PT, R8, RZ, PT ;  /* 0x000000ff0800720c */ /* 0x001fda0003f05270 */
[----:B------:R-:W-:Y:S05]  /*0180*/  @P0 BRA `(.L_x_2) ;  /* 0x0000000000b40947 */ /* 0x000fea0003800000 */
[----:B------:R-:W-:Y:S01]  /*0190*/  ELECT P0, URZ, PT ;  /* 0x00000000003f782f */ /* 0x000fe20003800000 */
[----:B------:R-:W-:-:S12]  /*01a0*/  BSSY B0, `(.L_x_2) ;  /* 0x000002b000007945 */ /* 0x000fd80003800000 */
[----:B------:R-:W-:Y:S05]  /*01b0*/  @!P0 BRA `(.L_x_3) ;  /* 0x0000000000a48947 */ /* 0x000fea0003800000 */
[----:B------:R-:W0:Y:S01]  /*01c0*/  S2UR UR8, SR_CgaCtaId ;  /* 0x00000000000879c3 */ /* 0x000e220000008800 */
[----:B------:R-:W-:Y:S01]  /*01d0*/  UMOV UR4, 0x400 ;  /* 0x0000040000047882 */ /* 0x000fe20000000000 */
[----:B------:R-:W-:Y:S01]  /*01e0*/  UMOV UR5, 0x1 ;  /* 0x0000000100057882 */ /* 0x000fe20000000000 */
[----:B------:R-:W-:Y:S02]  /*01f0*/  UMOV UR6, 0x2 ;  /* 0x0000000200067882 */ /* 0x000fe40000000000 */
[----:B------:R-:W-:-:S04]  /*0200*/  UIADD3 UR6, -UR6, 0x100000, URZ ;  /* 0x0010000006067890 */ /* 0x000fc8000fffe13f */
[----:B------:R-:W-:Y:S02]  /*0210*/  USHF.L.U32 UR7, UR6, 0xb, URZ ;  /* 0x0000000b06077899 */ /* 0x000fe4000800063f */
[----:B------:R-:W-:Y:S02]  /*0220*/  USHF.L.U32 UR6, UR6, 0x1, URZ ;  /* 0x0000000106067899 */ /* 0x000fe4000800063f */
[----:B0-----:R-:W-:Y:S02]  /*0230*/  ULEA UR8, UR8, UR4, 0x18 ;  /* 0x0000000408087291 */ /* 0x001fe4000f8ec03f */
[----:B------:R-:W-:-:S04]  /*0240*/  UIADD3 UR4, -UR5, 0x100000, URZ ;  /* 0x0010000005047890 */ /* 0x000fc8000fffe13f */
[----:B------:R-:W-:Y:S02]  /*0250*/  USHF.L.U32 UR5, UR4, 0xb, URZ ;  /* 0x0000000b04057899 */ /* 0x000fe4000800063f */
[----:B------:R-:W-:Y:S01]  /*0260*/  USHF.L.U32 UR4, UR4, 0x1, URZ ;  /* 0x0000000104047899 */ /* 0x000fe2000800063f */
[----:B------:R-:W0:Y:S11]  /*0270*/  FENCE.VIEW.ASYNC.S ;  /* 0x00000000000073c6 */ /* 0x000e360000000000 */
[----:B0-----:R0:W1:Y:S01]  /*0280*/  SYNCS.EXCH.64 URZ, [UR8], UR4 ;  /* 0x00000004083f75b2 */ /* 0x0010620008000100 */
[----:B------:R0:W2:Y:S01]  /*0290*/  SYNCS.EXCH.64 URZ, [UR8+0x70], UR6 ;  /* 0x00007006083f75b2 */ /* 0x0000a20008000100 */
[----:B------:R0:W3:Y:S01]  /*02a0*/  SYNCS.EXCH.64 URZ, [UR8+0x8], UR4 ;  /* 0x00000804083f75b2 */ /* 0x0000e20008000100 */
[----:B------:R0:W4:Y:S01]  /*02b0*/  SYNCS.EXCH.64 URZ, [UR8+0x78], UR6 ;  /* 0x00007806083f75b2 */ /* 0x0001220008000100 */
[----:B------:R0:W0:Y:S01]  /*02c0*/  SYNCS.EXCH.64 URZ, [UR8+0x10], UR4 ;  /* 0x00001004083f75b2 */ /* 0x0000220008000100 */
        /* <DEDUP_REMOVED lines=23> */
[----:B-1234-:R-:W-:Y:S01]  /*0440*/  NOP ;  /* 0x0000000000007918 */ /* 0x01efe20000000000 */
.L_x_3:
[----:B0-----:R-:W-:Y:S05]  /*0450*/  BSYNC B0 ;  /* 0x0000000000007941 */ /* 0x001fea0003800000 */
.L_x_2:
[----:B------:R-:W0:Y:S01]  /*0460*/  SHFL.IDX PT, R13, R2, RZ, 0x1f ;  /* 0x00001fff020d7589 */ /* 0x000e2200000e0000 */
[----:B------:R-:W1:Y:S01]  /*0470*/  S2UR UR12, SR_CTAID.X ;  /* 0x00000000000c79c3 */ /* 0x000e620000002500 */
[----:B------:R-:W-:Y:S02]  /*0480*/  LOP3.LUT R3, R3, 0xffffff80, RZ, 0xc0, !PT ;  /* 0xffffff8003037812 */ /* 0x000fe400078ec0ff */
[----:B------:R-:W-:Y:S01]  /*0490*/  ELECT P0, URZ, PT ;  /* 0x00000000003f782f */ /* 0x000fe20003800000 */
[----:B------:R2:W3:Y:S01]  /*04a0*/  SHFL.IDX PT, R12, R2, RZ, 0x1f ;  /* 0x00001fff020c7589 */ /* 0x0004e200000e0000 */
[----:B------:R-:W-:Y:S01]  /*04b0*/  ELECT P1, URZ, PT ;  /* 0x00000000003f782f */ /* 0x000fe20003820000 */
[----:B------:R-:W-:Y:S01]  /*04c0*/  NOP ;  /* 0x0000000000007918 */ /* 0x000fe20000000000 */
[----:B------:R-:W-:Y:S01]  /*04d0*/  IMAD.IADD R3, R4, 0x1, -R3 ;  /* 0x0000000104037824 */ /* 0x000fe200078e0a03 */
[----:B------:R-:W4:Y:S01]  /*04e0*/  S2R R6, SR_CTAID.Y ;  /* 0x0000000000067919 */ /* 0x000f220000002600 */
[----:B------:R-:W-:Y:S01]  /*04f0*/  ULDC UR4, c[0x0][0x150] ;  /* 0x0000540000047ab9 */ /* 0x000fe20000000800 */
[----:B------:R-:W5:Y:S01]  /*0500*/  LDC R14, c[0x0][0x144] ;  /* 0x00005100ff0e7b82 */ /* 0x000f620000000800 */
[----:B------:R-:W-:Y:S01]  /*0510*/  UMOV UR11, 0x80 ;  /* 0x00000080000b7882 */ /* 0x000fe20000000000 */
[----:B------:R-:W-:Y:S01]  /*0520*/  SHF.R.S32.HI R0, RZ, 0x1f, R3 ;  /* 0x0000001fff007819 */ /* 0x000fe20000011403 */
[----:B------:R-:W-:Y:S01]  /*0530*/  NOP ;  /* 0x0000000000007918 */ /* 0x000fe20000000000 */
[C---:B------:R-:W-:Y:S01]  /*0540*/  VIADD R35, R10.reuse, 0xffffffff ;  /* 0xffffffff0a237836 */ /* 0x040fe20000000000 */
[----:B------:R-:W-:Y:S01]  /*0550*/  ISETP.NE.AND P4, PT, R10, RZ, PT ;  /* 0x000000ff0a00720c */ /* 0x000fe20003f85270 */
[----:B------:R-:W-:Y:S01]  /*0560*/  IMAD.MOV.U32 R57, RZ, RZ, 0x1 ;  /* 0x00000001ff397424 */ /* 0x000fe200078e00ff */
[----:B------:R-:W-:Y:S01]  /*0570*/  LEA.HI R9, R0, R3, RZ, 0x3 ;  /* 0x0000000300097211 */ /* 0x000fe200078f18ff */
[----:B------:R-:W5:Y:S01]  /*0580*/  LDC R15, c[0x0][0x140] ;  /* 0x00005000ff0f7b82 */ /* 0x000f620000000800 */
[----:B------:R-:W-:-:S02]  /*0590*/  ISETP.GE.U32.AND P6, PT, R35, 0x2, PT ;  /* 0x000000022300780c */ /* 0x000fc40003fc6070 */
[--C-:B------:R-:W-:Y:S02]  /*05a0*/  SHF.R.S32.HI R11, RZ, 0x3, R9.reuse ;  /* 0x00000003ff0b7819 */ /* 0x100fe40000011409 */
[----:B--2---:R-:W-:Y:S02]  /*05b0*/  SHF.R.S32.HI R2, RZ, 0x1f, R9 ;  /* 0x0000001fff027819 */ /* 0x004fe40000011409 */
[----:B------:R-:W-:Y:S01]  /*05c0*/  SHF.R.S32.HI R9, RZ, 0x1f, R8 ;  /* 0x0000001fff097819 */ /* 0x000fe20000011408 */
[----:B------:R-:W2:Y:S01]  /*05d0*/  LDC R25, c[0x0][0x148] ;  /* 0x00005200ff197b82 */ /* 0x000ea20000000800 */
[----:B0-----:R-:W-:Y:S02]  /*05e0*/  ISETP.NE.OR P0, PT, R13, RZ, !P0 ;  /* 0x000000ff0d00720c */ /* 0x001fe40004705670 */
[----:B-1----:R-:W-:Y:S02]  /*05f0*/  I2FP.F32.U32 R13, UR12 ;  /* 0x0000000c000d7c45 */ /* 0x002fe40008201000 */
[----:B------:R-:W-:-:S02]  /*0600*/  LEA.HI R2, R2, R11, RZ, 0x2 ;  /* 0x0000000b02027211 */ /* 0x000fc400078f10ff */
[----:B------:R-:W-:Y:S01]  /*0610*/  LEA.HI R9, R9, R8, RZ, 0x2 ;  /* 0x0000000809097211 */ /* 0x000fe200078f10ff */
[----:B------:R-:W-:Y:S01]  /*0620*/  FMUL R13, R13, UR4 ;  /* 0x000000040d0d7c20 */ /* 0x000fe20008400000 */
[----:B---3--:R-:W-:Y:S01]  /*0630*/  ISETP.NE.OR P1, PT, R12, RZ, !P1 ;  /* 0x000000ff0c00720c */ /* 0x008fe20004f25670 */
[----:B------:R-:W-:Y:S01]  /*0640*/  ULDC UR4, c[0x0][0x154] ;  /* 0x0000550000047ab9 */ /* 0x000fe20000000800 */
[----:B------:R-:W-:Y:S02]  /*0650*/  LOP3.LUT R12, R2, 0xfffffffc, RZ, 0xc0, !PT ;  /* 0xfffffffc020c7812 */ /* 0x000fe400078ec0ff */
[----:B------:R-:W-:Y:S01]  /*0660*/  LOP3.LUT R9, R9, 0x3ffffffc, RZ, 0xc0, !PT ;  /* 0x3ffffffc09097812 */ /* 0x000fe200078ec0ff */
[----:B------:R-:W0:Y:S01]  /*0670*/  F2I.U32.TRUNC.NTZ R13, R13 ;  /* 0x0000000d000d7305 */ /* 0x000e22000020f000 */
[----:B------:R-:W-:Y:S01]  /*0680*/  SHF.R.S32.HI R2, RZ, 0x1f, R5 ;  /* 0x0000001fff027819 */ /* 0x000fe20000011405 */
[----:B------:R-:W-:Y:S01]  /*0690*/  IMAD.IADD R12, R11, 0x1, -R12 ;  /* 0x000000010b0c7824 */ /* 0x000fe200078e0a0c */
[----:B------:R-:W-:Y:S01]  /*06a0*/  VOTEU.ALL UP1, P0 ;  /* 0x00000000003f7886 */ /* 0x000fe20000020000 */
[----:B------:R-:W-:Y:S01]  /*06b0*/  IMAD.IADD R9, R8, 0x1, -R9 ;  /* 0x0000000108097824 */ /* 0x000fe200078e0a09 */
[----:B------:R-:W-:Y:S01]  /*06c0*/  LEA.HI R2, R2, R5, RZ, 0x2 ;  /* 0x0000000502027211 */ /* 0x000fe200078f10ff */
[----:B------:R-:W-:Y:S01]  /*06d0*/  VOTEU.ALL UP0, P0 ;  /* 0x00000000003f7886 */ /* 0x000fe20000000000 */
[----:B----4-:R-:W-:Y:S01]  /*06e0*/  I2FP.F32.U32 R8, R6 ;  /* 0x0000000600087245 */ /* 0x010fe20000201000 */
[----:B------:R-:W-:Y:S01]  /*06f0*/  IMAD R9, R9, 0x4, R12 ;  /* 0x0000000409097824 */ /* 0x000fe200078e020c */
[----:B------:R-:W-:Y:S01]  /*0700*/  LOP3.LUT R2, R2, 0xfffffffc, RZ, 0xc0, !PT ;  /* 0xfffffffc02027812 */ /* 0x000fe200078ec0ff */
[----:B------:R-:W-:Y:S01]  /*0710*/  VOTEU.ALL UP2, P1 ;  /* 0x00000000003f7886 */ /* 0x000fe20000840000 */
[----:B------:R-:W1:Y:S01]  /*0720*/  @!UP1 S2UR UR7, SR_CgaCtaId ;  /* 0x00000000000799c3 */ /* 0x000e620000008800 */
[----:B------:R-:W-:Y:S01]  /*0730*/  FMUL R8, R8, UR4 ;  /* 0x0000000408087c20 */ /* 0x000fe20008400000 */
[----:B------:R-:W-:Y:S01]  /*0740*/  IMAD.SHL.U32 R56, R9, 0x4, RZ ;  /* 0x0000000409387824 */ /* 0x000fe200078e00ff */
[----:B------:R-:W-:Y:S01]  /*0750*/  UMOV UR4, 0x20 ;  /* 0x0000002000047882 */ /* 0x000fe20000000000 */
[----:B------:R-:W-:Y:S01]  /*0760*/  IMAD.IADD R5, R5, 0x1, -R2 ;  /* 0x0000000105057824 */ /* 0x000fe200078e0a02 */
[----:B------:R-:W-:Y:S01]  /*0770*/  LEA.HI R2, R9, R9, RZ, 0x1 ;  /* 0x0000000909027211 */ /* 0x000fe200078f08ff */
[----:B0-----:R-:W-:Y:S01]  /*0780*/  IMAD.MOV R13, RZ, RZ, -R13 ;  /* 0x000000ffff0d7224 */ /* 0x001fe200078e0a0d */
[----:B------:R-:W0:Y:S01]  /*0790*/  F2I.U32.TRUNC.NTZ R8, R8 ;  /* 0x0000000800087305 */ /* 0x000e22000020f000 */
[----:B------:R-:W3:Y:S01]  /*07a0*/  @!UP2 S2UR UR10, SR_CgaCtaId ;  /* 0x00000000000aa9c3 */ /* 0x000ee20000008800 */
[----:B------:R-:W-:Y:S01]  /*07b0*/  LOP3.LUT R2, R2, 0xfffffffe, RZ, 0xc0, !PT ;  /* 0xfffffffe02027812 */ /* 0x000fe200078ec0ff */
[----:B-----5:R-:W-:Y:S01]  /*07c0*/  IMAD R21, R14, R13, UR12 ;  /* 0x0000000c0e157e24 */ /* 0x020fe2000f8e020d */
[----:B------:R-:W-:Y:S01]  /*07d0*/  @!UP1 UMOV UR6, 0x400 ;  /* 0x0000040000069882 */ /* 0x000fe20000000000 */
[----:B------:R-:W-:-:S04]  /*07e0*/  @!UP1 UIADD3 UR4, -UR4, 0x100000, URZ ;  /* 0x0010000004049890 */ /* 0x000fc8000fffe13f */
[----:B------:R-:W-:Y:S02]  /*07f0*/  @!UP1 USHF.L.U32 UR5, UR4, 0xb, URZ ;  /* 0x0000000b04059899 */ /* 0x000fe4000800063f */
[----:B------:R-:W-:Y:S01]  /*0800*/  @!UP1 USHF.L.U32 UR4, UR4, 0x1, URZ ;  /* 0x0000000104049899 */ /* 0x000fe2000800063f */
[C---:B------:R-:W-:Y:S01]  /*0810*/  LOP3.LUT R56, R9.reuse, 0xc, R56, 0x78, !PT ;  /* 0x0000000c09387812 */ /* 0x040fe200078e7838 */
[----:B------:R-:W-:Y:S01]  /*0820*/  IMAD.IADD R2, R9, 0x1, -R2 ;  /* 0x0000000109027824 */ /* 0x000fe200078e0a02 */
[----:B------:R-:W-:Y:S01]  /*0830*/  @!UP2 UMOV UR9, 0x400 ;  /* 0x000004000009a882 */ /* 0x000fe20000000000 */
[----:B------:R-:W-:Y:S01]  /*0840*/  VOTEU.ALL UP3, P1 ;  /* 0x00000000003f7886 */ /* 0x000fe20000860000 */
[----:B------:R-:W-:Y:S01]  /*0850*/  VOTEU.ALL UP4, P1 ;  /* 0x00000000003f7886 */ /* 0x000fe20000880000 */
[----:B------:R-:W-:Y:S01]  /*0860*/  VOTEU.ALL UP5, P1 ;  /* 0x00000000003f7886 */ /* 0x000fe200008a0000 */
[----:B------:R-:W-:Y:S01]  /*0870*/  ISETP.NE.AND P3, PT, R2, R21, PT ;  /* 0x000000150200720c */ /* 0x000fe20003f65270 */
[----:B------:R4:W4:Y:S01]  /*0880*/  SHFL.IDX PT, R14, R7, RZ, 0x1f ;  /* 0x00001fff070e7589 */ /* 0x00092200000e0000 */
[----:B------:R-:W-:Y:S01]  /*0890*/  ISETP.EQ.U32.AND P2, PT, R15, 0x1, PT ;  /* 0x000000010f00780c */ /* 0x000fe20003f42070 */
[----:B0-----:R-:W-:Y:S01]  /*08a0*/  IMAD.MOV R20, RZ, RZ, -R8 ;  /* 0x000000ffff147224 */ /* 0x001fe200078e0a08 */
[----:B-1----:R-:W-:-:S02]  /*08b0*/  @!UP1 ULEA UR8, UR7, UR6, 0x18 ;  /* 0x0000000607089291 */ /* 0x002fc4000f8ec03f */
[----:B------:R-:W-:-:S04]  /*08c0*/  @!UP2 UIADD3 UR6, -UR11, 0x100000, URZ ;  /* 0x001000000b06a890 */ /* 0x000fc8000fffe13f */
[----:B------:R-:W-:Y:S02]  /*08d0*/  @!UP2 USHF.L.U32 UR7, UR6, 0xb, URZ ;  /* 0x0000000b0607a899 */ /* 0x000fe4000800063f */
[----:B------:R-:W-:Y:S01]  /*08e0*/  @!UP2 USHF.L.U32 UR6, UR6, 0x1, URZ ;  /* 0x000000010606a899 */ /* 0x000fe2000800063f */
[----:B--2---:R-:W-:Y:S01]  /*08f0*/  IMAD R9, R25, R20, R6 ;  /* 0x0000001419097224 */ /* 0x004fe200078e0206 */
[----:B------:R-:W-:Y:S01]  /*0900*/  VOTEU.ALL UP1, P0 ;  /* 0x00000000003f7886 */ /* 0x000fe20000020000 */
[----:B------:R-:W-:Y:S01]  /*0910*/  LOP3.LUT P0, RZ, R3, 0x7, RZ, 0xc0, !PT ;  /* 0x0000000703ff7812 */ /* 0x000fe2000780c0ff */
[----:B---3--:R-:W-:Y:S01]  /*0920*/  @!UP2 ULEA UR9, UR10, UR9, 0x18 ;  /* 0x000000090a09a291 */ /* 0x008fe2000f8ec03f */
[----:B------:R-:W-:Y:S01]  /*0930*/  @P3 LEA.HI R2, R56, R56, RZ, 0x1 ;  /* 0x0000003838023211 */ /* 0x000fe200078f08ff */
[----:B------:R-:W-:Y:S01]  /*0940*/  VOTEU.ALL UP2, P1 ;  /* 0x00000000003f7886 */ /* 0x000fe20000840000 */
[----:B------:R-:W-:Y:S01]  /*0950*/  ISETP.NE.AND P1, PT, R5, 0x3, PT ;  /* 0x000000030500780c */ /* 0x000fe20003f25270 */
[----:B------:R-:W0:Y:S02]  /*0960*/  FENCE.VIEW.ASYNC.S ;  /* 0x00000000000073c6 */ /* 0x000e240000000000 */
[----:B0-----:R0:W1:Y:S01]  /*0970*/  @!UP0 SYNCS.EXCH.64 URZ, [UR8+0x110], UR4 ;  /* 0x00011004083f85b2 */ /* 0x0010620008000100 */
[----:B------:R-:W-:-:S02]  /*0980*/  @P3 SHF.R.S32.HI R2, RZ, 0x1, R2 ;  /* 0x00000001ff023819 */ /* 0x000fc40000011402 */
[----:B------:R-:W-:Y:S02]  /*0990*/  ISETP.EQ.OR P1, PT, R5, RZ, !P1 ;  /* 0x000000ff0500720c */ /* 0x000fe40004f22670 */
[----:B------:R-:W-:Y:S02]  /*09a0*/  @P3 ISETP.NE.AND P5, PT, R2, R9, PT ;  /* 0x000000090200320c */ /* 0x000fe40003fa5270 */
[----:B------:R-:W-:Y:S02]  /*09b0*/  ISETP.LT.U32.AND P0, PT, R56, 0x2, !P0 ;  /* 0x000000023800780c */ /* 0x000fe40004701070 */
[----:B------:R-:W-:Y:S02]  /*09c0*/  ISETP.EQ.AND P1, PT, R10, RZ, P1 ;  /* 0x000000ff0a00720c */ /* 0x000fe40000f22270 */
[----:B------:R-:W-:Y:S02]  /*09d0*/  SEL R2, RZ, 0x1, !P0 ;  /* 0x00000001ff027807 */ /* 0x000fe40004000000 */
[----:B------:R-:W-:-:S02]  /*09e0*/  @P3 SEL R57, RZ, 0x1, P5 ;  /* 0x00000001ff393807 */ /* 0x000fc40002800000 */
[----:B------:R-:W-:Y:S01]  /*09f0*/  SEL R16, RZ, 0x1, !P1 ;  /* 0x00000001ff107807 */ /* 0x000fe20004800000 */
[----:B------:R0:W2:Y:S01]  /*0a00*/  @!UP1 SYNCS.EXCH.64 URZ, [UR8+0x118], UR4 ;  /* 0x00011804083f95b2 */ /* 0x0000a20008000100 */
[----:B------:R-:W-:Y:S01]  /*0a10*/  NOP ;  /* 0x0000000000007918 */ /* 0x000fe20000000000 */
[----:B------:R-:W-:Y:S02]  /*0a20*/  LOP3.LUT R57, R57, R2, RZ, 0xc0, !PT ;  /* 0x0000000239397212 */ /* 0x000fe400078ec0ff */
[----:B------:R-:W-:Y:S01]  /*0a30*/  SEL R16, R16, 0x2, P6 ;  /* 0x0000000210107807 */ /* 0x000fe20003000000 */
[----:B------:R0:W3:Y:S01]  /*0a40*/  @!UP2 SYNCS.EXCH.64 URZ, [UR9+0xf0], UR6 ;  /* 0x0000f006093fa5b2 */ /* 0x0000e20008000100 */
[----:B------:R0:W0:Y:S01]  /*0a50*/  @!UP3 SYNCS.EXCH.64 URZ, [UR9+0xf8], UR6 ;  /* 0x0000f806093fb5b2 */ /* 0x0000220008000100 */
[----:B------:R0:W0:Y:S01]  /*0a60*/  @!UP4 SYNCS.EXCH.64 URZ, [UR9+0x100], UR6 ;  /* 0x00010006093fc5b2 */ /* 0x0000220008000100 */
[----:B------:R0:W0:Y:S01]  /*0a70*/  @!UP5 SYNCS.EXCH.64 URZ, [UR9+0x108], UR6 ;  /* 0x00010806093fd5b2 */ /* 0x0000220008000100 */
[----:B------:R-:W-:Y:S01]  /*0a80*/  NOP ;  /* 0x0000000000007918 */ /* 0x000fe20000000000 */
[----:B-1--4-:R-:W-:Y:S05]  /*0a90*/  @!P2 BRA `(.L_x_4) ;  /* 0x000000000008a947 */ /* 0x012fea0003800000 */
[----:B0-23--:R-:W-:Y:S01]  /*0aa0*/  UCGABAR_ARV ;  /* 0x00000000000079c7 */ /* 0x00dfe20008000000 */
[----:B------:R-:W-:Y:S05]  /*0ab0*/  BRA `(.L_x_5) ;  /* 0x0000000000047947 */ /* 0x000fea0003800000 */
.L_x_4:
[----:B0-23--:R-:W-:Y:S01]  /*0ac0*/  NOP ;  /* 0x0000000000007918 */ /* 0x00dfe20000000000 */
.L_x_5:
[----:B------:R-:W-:Y:S01]  /*0ad0*/  ULDC.64 UR4, c[0x0][0x598] ;  /* 0x0001660000047ab9 */ /* 0x000fe20000000a00 */
[----:B------:R-:W-:Y:S01]  /*0ae0*/  ULDC.64 UR36, c[0x0][0x208] ;  /* 0x0000820000247ab9 */ /* 0x000fe20000000a00 */
[----:B------:R-:W-:-:S04]  /*0af0*/  ISETP.NE.U32.AND P0, PT, RZ, UR4, PT ;  /* 0x00000004ff007c0c */ /* 0x000fc8000bf05070 */
[----:B------:R-:W-:-:S13]  /*0b00*/  ISETP.NE.AND.EX P0, PT, RZ, UR5, PT, P0 ;  /* 0x00000005ff007c0c */ /* 0x000fda000bf05300 */
[----:B------:R-:W-:Y:S05]  /*0b10*/  @!P0 BRA `(.L_x_6) ;  /* 0x00000000001c8947 */ /* 0x000fea0003800000 */
[----:B------:R-:W0:Y:S02]  /*0b20*/  LDC.64 R8, c[0x0][0x598] ;  /* 0x00016600ff087b82 */ /* 0x000e240000000a00 */
[----:B0-----:R-:W2:Y:S02]  /*0b30*/  LDG.E.64 R8, desc[UR36][R8.64] ;  /* 0x0000002408087981 */ /* 0x001ea4000c1e1b00 */
[----:B--2---:R-:W-:-:S04]  /*0b40*/  ISETP.NE.U32.AND P0, PT, R8, RZ, PT ;  /* 0x000000ff0800720c */ /* 0x004fc80003f05070 */
[----:B------:R-:W-:-:S13]  /*0b50*/  ISETP.NE.AND.EX P0, PT, R9, RZ, PT, P0 ;  /* 0x000000ff0900720c */ /* 0x000fda0003f05300 */
[----:B------:R-:W-:Y:S05]  /*0b60*/  @!P0 BRA `(.L_x_6) ;  /* 0x0000000000088947 */ /* 0x000fea0003800000 */
[----:B------:R0:W5:Y:S01]  /*0b70*/  LD.E R58, desc[UR36][R8.64] ;  /* 0x00000024083a7980 */ /* 0x000162000c101900 */
[----:B------:R-:W-:Y:S05]  /*0b80*/  BRA `(.L_x_7) ;  /* 0x0000000000247947 */ /* 0x000fea0003800000 */
.L_x_6:
[----:B------:R-:W-:Y:S02]  /*0b90*/  ULDC.64 UR4, c[0x0][0x588] ;  /* 0x0001620000047ab9 */ /* 0x000fe40000000a00 */
[----:B------:R-:W-:-:S04]  /*0ba0*/  ISETP.NE.U32.AND P0, PT, RZ, UR4, PT ;  /* 0x00000004ff007c0c */ /* 0x000fc8000bf05070 */
[----:B------:R-:W-:-:S13]  /*0bb0*/  ISETP.NE.AND.EX P0, PT, RZ, UR5, PT, P0 ;  /* 0x00000005ff007c0c */ /* 0x000fda000bf05300 */
[----:B------:R-:W-:Y:S05]  /*0bc0*/  @!P0 BRA `(.L_x_8) ;  /* 0x00000000000c8947 */ /* 0x000fea0003800000 */
[----:B------:R-:W0:Y:S02]  /*0bd0*/  LDC.64 R58, c[0x0][0x588] ;  /* 0x00016200ff3a7b82 */ /* 0x000e240000000a00 */
[----:B0-----:R1:W5:Y:S01]  /*0be0*/  LDG.E R58, desc[UR36][R58.64] ;  /* 0x000000243a3a7981 */ /* 0x001362000c1e1900 */
[----:B------:R-:W-:Y:S05]  /*0bf0*/  BRA `(.L_x_7) ;  /* 0x0000000000087947 */ /* 0x000fea0003800000 */
.L_x_8:
[----:B------:R-:W-:Y:S02]  /*0c00*/  ULDC UR4, c[0x0][0x580] ;  /* 0x0001600000047ab9 */ /* 0x000fe40000000800 */
[----:B------:R-:W-:-:S07]  /*0c10*/  IMAD.U32 R58, RZ, RZ, UR4 ;  /* 0x00000004ff3a7e24 */ /* 0x000fce000f8e00ff */
.L_x_7:
[----:B------:R-:W-:Y:S02]  /*0c20*/  ULDC.64 UR4, c[0x0][0x5a0] ;  /* 0x0001680000047ab9 */ /* 0x000fe40000000a00 */
[----:B------:R-:W-:-:S04]  /*0c30*/  ISETP.NE.U32.AND P0, PT, RZ, UR4, PT ;  /* 0x00000004ff007c0c */ /* 0x000fc8000bf05070 */
[----:B------:R-:W-:-:S13]  /*0c40*/  ISETP.NE.AND.EX P0, PT, RZ, UR5, PT, P0 ;  /* 0x00000005ff007c0c */ /* 0x000fda000bf05300 */
[----:B------:R-:W-:Y:S05]  /*0c50*/  @!P0 BRA `(.L_x_9) ;  /* 0x00000000001c8947 */ /* 0x000fea0003800000 */
[----:B0-----:R-:W0:Y:S02]  /*0c60*/  LDC.64 R8, c[0x0][0x5a0] ;  /* 0x00016800ff087b82 */ /* 0x001e240000000a00 */
[----:B0-----:R-:W2:Y:S02]  /*0c70*/  LDG.E.64 R8, desc[UR36][R8.64] ;  /* 0x0000002408087981 */ /* 0x001ea4000c1e1b00 */
[----:B--2---:R-:W-:-:S04]  /*0c80*/  ISETP.NE.U32.AND P0, PT, R8, RZ, PT ;  /* 0x000000ff0800720c */ /* 0x004fc80003f05070 */
[----:B------:R-:W-:-:S13]  /*0c90*/  ISETP.NE.AND.EX P0, PT, R9, RZ, PT, P0 ;  /* 0x000000ff0900720c */ /* 0x000fda0003f05300 */
[----:B------:R-:W-:Y:S05]  /*0ca0*/  @!P0 BRA `(.L_x_9) ;  /* 0x0000000000088947 */ /* 0x000fea0003800000 */
[----:B-1----:R0:W5:Y:S01]  /*0cb0*/  LD.E R59, desc[UR36][R8.64] ;  /* 0x00000024083b7980 */ /* 0x002162000c101900 */
[----:B------:R-:W-:Y:S05]  /*0cc0*/  BRA `(.L_x_10) ;  /* 0x0000000000247947 */ /* 0x000fea0003800000 */
.L_x_9:
[----:B------:R-:W-:Y:S02]  /*0cd0*/  ULDC.64 UR4, c[0x0][0x590] ;  /* 0x0001640000047ab9 */ /* 0x000fe40000000a00 */
[----:B------:R-:W-:-:S04]  /*0ce0*/  ISETP.NE.U32.AND P0, PT, RZ, UR4, PT ;  /* 0x00000004ff007c0c */ /* 0x000fc8000bf05070 */
[----:B------:R-:W-:-:S13]  /*0cf0*/  ISETP.NE.AND.EX P0, PT, RZ, UR5, PT, P0 ;  /* 0x00000005ff007c0c */ /* 0x000fda000bf05300 */
[----:B------:R-:W-:Y:S05]  /*0d00*/  @!P0 BRA `(.L_x_11) ;  /* 0x00000000000c8947 */ /* 0x000fea0003800000 */
[----:B0-----:R-:W1:Y:S02]  /*0d10*/  LDC.64 R8, c[0x0][0x590] ;  /* 0x00016400ff087b82 */ /* 0x001e640000000a00 */
[----:B-1----:R1:W5:Y:S01]  /*0d20*/  LDG.E R59, desc[UR36][R8.64] ;  /* 0x00000024083b7981 */ /* 0x002362000c1e1900 */
[----:B------:R-:W-:Y:S05]  /*0d30*/  BRA `(.L_x_10) ;  /* 0x0000000000087947 */ /* 0x000fea0003800000 */
.L_x_11:
[----:B------:R-:W-:Y:S02]  /*0d40*/  ULDC UR4, c[0x0][0x584] ;  /* 0x0001610000047ab9 */ /* 0x000fe40000000800 */
[----:B-1----:R-:W-:-:S07]  /*0d50*/  IMAD.U32 R59, RZ, RZ, UR4 ;  /* 0x00000004ff3b7e24 */ /* 0x002fce000f8e00ff */
.L_x_10:
[----:B------:R-:W2:Y:S01]  /*0d60*/  LDC R2, c[0x0][0x65c] ;  /* 0x00019700ff027b82 */ /* 0x000ea20000000800 */
[----:B------:R-:W-:Y:S01]  /*0d70*/  ULDC UR6, c[0x0][0x28c] ;  /* 0x0000a30000067ab9 */ /* 0x000fe20000000800 */
[----:B------:R-:W-:Y:S01]  /*0d80*/  ISETP.NE.AND P0, PT, R10, 0x2, PT ;  /* 0x000000020a00780c */ /* 0x000fe20003f05270 */
[----:B------:R-:W-:Y:S01]  /*0d90*/  UIADD3 UR6, UR6, 0x7f, URZ ;  /* 0x0000007f06067890 */ /* 0x000fe2000fffe03f */
[----:B01----:R-:W-:Y:S01]  /*0da0*/  IMAD.U32 R8, RZ, RZ, UR12 ;  /* 0x0000000cff087e24 */ /* 0x003fe2000f8e00ff */
[----:B------:R-:W-:Y:S01]  /*0db0*/  UMOV UR38, URZ ;  /* 0x0000003f00267c82 */ /* 0x000fe20008000000 */
[----:B------:R-:W-:Y:S01]  /*0dc0*/  IMAD.MOV.U32 R9, RZ, RZ, RZ ;  /* 0x000000ffff097224 */ /* 0x000fe200078e00ff */
[----:B------:R-:W-:Y:S01]  /*0dd0*/  USHF.R.S32.HI UR7, URZ, 0x1f, UR6 ;  /* 0x0000001f3f077899 */ /* 0x000fe20008011406 */
[----:B------:R-:W-:Y:S01]  /*0de0*/  UMOV UR39, URZ ;  /* 0x0000003f00277c82 */ /* 0x000fe20008000000 */
[----:B------:R-:W-:Y:S02]  /*0df0*/  ULDC.64 UR8, c[0x0][0x650] ;  /* 0x0001940000087ab9 */ /* 0x000fe40000000a00 */
[----:B------:R-:W-:-:S04]  /*0e00*/  ULEA.HI UR7, UR7, UR6, URZ, 0x7 ;  /* 0x0000000607077291 */ /* 0x000fc8000f8f383f */
[----:B------:R-:W-:Y:S01]  /*0e10*/  USHF.R.S32.HI UR40, URZ, 0x7, UR7 ;  /* 0x000000073f287899 */ /* 0x000fe20008011407 */
[----:B--2---:R-:W-:-:S13]  /*0e20*/  ISETP.NE.AND P1, PT, R2, 0x1, PT ;  /* 0x000000010200780c */ /* 0x004fda0003f25270 */
[----:B------:R-:W0:Y:S01]  /*0e30*/  @P1 LDC R19, c[0x0][0x10] ;  /* 0x00000400ff131b82 */ /* 0x000e220000000800 */
[----:B------:R-:W-:Y:S02]  /*0e40*/  @P1 IMAD.MOV.U32 R7, RZ, RZ, RZ ;  /* 0x000000ffff071224 */ /* 0x000fe400078e00ff */
[----:B------:R-:W-:-:S05]  /*0e50*/  @P1 IMAD.MOV.U32 R17, RZ, RZ, RZ ;  /* 0x000000ffff111224 */ /* 0x000fca00078e00ff */
[----:B------:R-:W1:Y:S01]  /*0e60*/  @!P1 LDC R11, c[0x0][0xc] ;  /* 0x00000300ff0b9b82 */ /* 0x000e620000000800 */
[----:B------:R-:W-:Y:S01]  /*0e70*/  ULDC UR4, c[0x0][0xc] ;  /* 0x0000030000047ab9 */ /* 0x000fe20000000800 */
[----:B------:R-:W-:Y:S02]  /*0e80*/  ULDC UR5, c[0x0][0x10] ;  /* 0x0000040000057ab9 */ /* 0x000fe40000000800 */
[----:B------:R-:W-:-:S04]  /*0e90*/  UIMAD.WIDE.U32 UR4, UR4, UR5, URZ ;  /* 0x00000005040472a5 */ /* 0x000fc8000f8e003f */
[----:B------:R-:W2:Y:S01]  /*0ea0*/  LDC R2, c[0x0][0x14] ;  /* 0x00000500ff027b82 */ /* 0x000ea20000000800 */
[----:B0-----:R-:W-:-:S04]  /*0eb0*/  @P1 IMAD.WIDE.U32 R18, R19, UR12, R6 ;  /* 0x0000000c13121c25 */ /* 0x001fc8000f8e0006 */
[----:B------:R-:W-:Y:S02]  /*0ec0*/  @P1 IMAD.IADD R17, R19, 0x1, R17 ;  /* 0x0000000113111824 */ /* 0x000fe400078e0211 */
[----:B-1----:R-:W-:-:S04]  /*0ed0*/  @!P1 IMAD.WIDE.U32 R8, R6, R11, R8 ;  /* 0x0000000b06089225 */ /* 0x002fc800078e0008 */
[----:B------:R-:W-:Y:S02]  /*0ee0*/  @!P1 IMAD.MOV.U32 R18, RZ, RZ, R8 ;  /* 0x000000ffff129224 */ /* 0x000fe400078e0008 */
[----:B------:R-:W-:Y:S02]  /*0ef0*/  @!P1 IMAD.MOV.U32 R17, RZ, RZ, R9 ;  /* 0x000000ffff119224 */ /* 0x000fe400078e0009 */
[----:B--2---:R-:W-:-:S04]  /*0f00*/  IMAD.WIDE.U32 R12, R2, UR4, RZ ;  /* 0x00000004020c7c25 */ /* 0x004fc8000f8e00ff */
[----:B------:R-:W-:Y:S01]  /*0f10*/  IMAD R23, R2, UR5, RZ ;  /* 0x0000000502177c24 */ /* 0x000fe2000f8e02ff */
[----:B------:R0:W-:Y:S03]  /*0f20*/  STL.64 [R1], R12 ;  /* 0x0000000c01007387 */ /* 0x0001e60000100a00 */
[----:B------:R-:W-:Y:S01]  /*0f30*/  IMAD.IADD R23, R13, 0x1, R23 ;  /* 0x000000010d177824 */ /* 0x000fe200078e0217 */
[----:B------:R-:W-:Y:S06]  /*0f40*/  @P0 BRA `(.L_x_12) ;  /* 0x0000000000240947 */ /* 0x000fec0003800000 */
[----:B------:R-:W-:Y:S01]  /*0f50*/  USHF.R.U32.HI UR4, URZ, 0x1, UR40 ;  /* 0x000000013f047899 */ /* 0x000fe20008011628 */
[----:B------:R-:W-:Y:S01]  /*0f60*/  IADD3 R18, P0, R18, R12, RZ ;  /* 0x0000000c12127210 */ /* 0x000fe20007f1e0ff */
[----:B------:R-:W-:Y:S02]  /*0f70*/  UISETP.GE.U32.AND UP0, UPT, UR40, 0xe, UPT ;  /* 0x0000000e2800788c */ /* 0x000fe4000bf06070 */
[----:B------:R-:W-:Y:S02]  /*0f80*/  UIMAD.WIDE.U32 UR4, UR4, -0x6db6db6d, URZ ;  /* 0x92492493040478a5 */ /* 0x000fe4000f8e003f */
[----:B------:R-:W-:Y:S01]  /*0f90*/  IMAD.X R17, R23, 0x1, R17, P0 ;  /* 0x0000000117117824 */ /* 0x000fe200000e0611 */
[----:B------:R-:W-:Y:S01]  /*0fa0*/  UMOV UR39, URZ ;  /* 0x0000003f00277c82 */ /* 0x000fe20008000000 */
[----:B------:R-:W-:-:S04]  /*0fb0*/  USHF.R.U32.HI UR4, URZ, 0x2, UR5 ;  /* 0x000000023f047899 */ /* 0x000fc80008011605 */
[----:B------:R-:W-:Y:S02]  /*0fc0*/  UIMAD UR38, UR4, -0xe, UR40 ;  /* 0xfffffff2042678a4 */ /* 0x000fe4000f8e0228 */
[----:B------:R-:W-:-:S12]  /*0fd0*/  @UP0 ULOP3.LUT UR39, UR4, 0x1, URZ, 0xc0, !UPT ;  /* 0x0000000104270892 */ /* 0x000fd8000f8ec03f */
.L_x_12:
[----:B------:R-:W-:Y:S01]  /*0fe0*/  ISETP.GE.U32.AND P0, PT, R18, UR8, PT ;  /* 0x0000000812007c0c */ /* 0x000fe2000bf06070 */
[----:B------:R-:W-:Y:S01]  /*0ff0*/  IMAD.MOV.U32 R19, RZ, RZ, -0x1 ;  /* 0xffffffffff137424 */ /* 0x000fe200078e00ff */
[----:B------:R-:W-:Y:S01]  /*1000*/  PRMT R8, RZ, 0x7610, R8 ;  /* 0x00007610ff087816 */ /* 0x000fe20000000008 */
[----:B------:R-:W-:Y:S01]  /*1010*/  IMAD.MOV.U32 R22, RZ, RZ, -0x1 ;  /* 0xffffffffff167424 */ /* 0x000fe200078e00ff */
[----:B------:R-:W-:Y:S01]  /*1020*/  ISETP.GE.U32.AND.EX P0, PT, R17, UR9, PT, P0 ;  /* 0x0000000911007c0c */ /* 0x000fe2000bf06100 */
[----:B------:R-:W-:-:S12]  /*1030*/  IMAD.MOV.U32 R2, RZ, RZ, -0x1 ;  /* 0xffffffffff027424 */ /* 0x000fd800078e00ff */
[----:B------:R-:W-:Y:S05]  /*1040*/  @P0 BRA `(.L_x_13) ;  /* 0x00000004002c0947 */ /* 0x000fea0003800000 */
[----:B------:R-:W1:Y:S01]  /*1050*/  LDC.64 R26, c[0x0][0x628] ;  /* 0x00018a00ff1a7b82 */ /* 0x000e620000000a00 */
[----:B------:R-:W-:Y:S02]  /*1060*/  IMAD.MOV.U32 R8, RZ, RZ, R18 ;  /* 0x000000ffff087224 */ /* 0x000fe400078e0012 */
[----:B------:R-:W-:-:S05]  /*1070*/  IMAD.MOV.U32 R9, RZ, RZ, R17 ;  /* 0x000000ffff097224 */ /* 0x000fca00078e0011 */
[----:B------:R-:W2:Y:S08]  /*1080*/  LDC R2, c[0x0][0x630] ;  /* 0x00018c00ff027b82 */ /* 0x000eb00000000800 */
[----:B------:R-:W3:Y:S01]  /*1090*/  LDC.64 R28, c[0x0][0x620] ;  /* 0x00018800ff1c7b82 */ /* 0x000ee20000000a00 */
[----:B-1----:R-:W-:-:S04]  /*10a0*/  ISETP.NE.U32.AND P0, PT, R26, RZ, PT ;  /* 0x000000ff1a00720c */ /* 0x002fc80003f05070 */
[----:B------:R-:W-:-:S13]  /*10b0*/  ISETP.NE.AND.EX P0, PT, R27, RZ, PT, P0 ;  /* 0x000000ff1b00720c */ /* 0x000fda0003f05300 */
[----:B--23--:R-:W-:Y:S05]  /*10c0*/  @!P0 BRA `(.L_x_14) ;  /* 0x0000000000288947 */ /* 0x00cfea0003800000 */
[----:B0-----:R-:W0:Y:S02]  /*10d0*/  LDC R13, c[0x0][0x634] ;  /* 0x00018d00ff0d7b82 */ /* 0x001e240000000800 */
[----:B0-----:R-:W-:-:S05]  /*10e0*/  IADD3 R13, P0, R18, R13, RZ ;  /* 0x0000000d120d7210 */ /* 0x001fca0007f1e0ff */
[----:B------:R-:W-:-:S04]  /*10f0*/  IMAD.X R15, RZ, RZ, R17, P0 ;  /* 0x000000ffff0f7224 */ /* 0x000fc800000e0611 */
[----:B------:R-:W-:-:S04]  /*1100*/  IMAD.WIDE.U32 R8, R15, R26, RZ ;  /* 0x0000001a0f087225 */ /* 0x000fc800078e00ff */
[----:B------:R-:W-:-:S04]  /*1110*/  IMAD.WIDE.U32 R10, P0, R13, R27, R8 ;  /* 0x0000001b0d0a7225 */ /* 0x000fc80007800008 */
[----:B------:R-:W-:-:S04]  /*1120*/  IMAD.WIDE.U32 R8, R13, R26, RZ ;  /* 0x0000001a0d087225 */ /* 0x000fc800078e00ff */
[----:B------:R-:W-:Y:S01]  /*1130*/  IMAD.X R13, RZ, RZ, RZ, P0 ;  /* 0x000000ffff0d7224 */ /* 0x000fe200000e06ff */
[----:B------:R-:W-:Y:S01]  /*1140*/  IADD3 RZ, P0, R9, R10, RZ ;  /* 0x0000000a09ff7210 */ /* 0x000fe20007f1e0ff */
[----:B------:R-:W-:-:S04]  /*1150*/  IMAD.MOV.U32 R12, RZ, RZ, R11 ;  /* 0x000000ffff0c7224 */ /* 0x000fc800078e000b */
[----:B------:R-:W-:-:S08]  /*1160*/  IMAD.WIDE.U32.X R8, R15, R27, R12, P0 ;  /* 0x0000001b0f087225 */ /* 0x000fd000000e040c */
.L_x_14:
[----:B------:R-:W1:Y:S01]  /*1170*/  LDC.64 R32, c[0x0][0x640] ;  /* 0x00019000ff207b82 */ /* 0x000e620000000a00 */
[-C--:B------:R-:W-:Y:S01]  /*1180*/  SHF.R.U64 R30, R8, R2.reuse, R9 ;  /* 0x00000002081e7219 */ /* 0x080fe20000001209 */
[----:B------:R-:W-:Y:S01]  /*1190*/  IMAD.MOV.U32 R19, RZ, RZ, R17 ;  /* 0x000000ffff137224 */ /* 0x000fe200078e0011 */
[----:B------:R-:W-:Y:S01]  /*11a0*/  SHF.R.U32.HI R2, RZ, R2, R9 ;  /* 0x00000002ff027219 */ /* 0x000fe20000011609 */
[----:B------:R-:W-:Y:S01]  /*11b0*/  IMAD.MOV.U32 R26, RZ, RZ, 0x1 ;  /* 0x00000001ff1a7424 */ /* 0x000fe200078e00ff */
[----:B------:R-:W-:-:S03]  /*11c0*/  IADD3 R11, P0, RZ, -R30, RZ ;  /* 0x8000001eff0b7210 */ /* 0x000fc60007f1e0ff */
[----:B------:R-:W2:Y:S02]  /*11d0*/  LDC R10, c[0x0][0x618] ;  /* 0x00018600ff0a7b82 */ /* 0x000ea40000000800 */
[----:B------:R-:W-:-:S04]  /*11e0*/  IMAD.X R9, RZ, RZ, ~R2, P0 ;  /* 0x000000ffff097224 */ /* 0x000fc800000e0e02 */
[-C--:B------:R-:W-:Y:S02]  /*11f0*/  IMAD R2, R9, R28.reuse, RZ ;  /* 0x0000001c09027224 */ /* 0x080fe400078e02ff */
[----:B0-----:R-:W0:Y:S01]  /*1200*/  LDC R13, c[0x0][0x608] ;  /* 0x00018200ff0d7b82 */ /* 0x001e220000000800 */
[----:B------:R-:W-:-:S04]  /*1210*/  IMAD.WIDE.U32 R8, R11, R28, R18 ;  /* 0x0000001c0b087225 */ /* 0x000fc800078e0012 */
[----:B------:R-:W-:Y:S02]  /*1220*/  IMAD R11, R11, R29, R2 ;  /* 0x0000001d0b0b7224 */ /* 0x000fe400078e0202 */
[----:B------:R-:W-:Y:S01]  /*1230*/  IMAD.MOV.U32 R2, RZ, RZ, -0x1 ;  /* 0xffffffffff027424 */ /* 0x000fe200078e00ff */
[----:B------:R-:W3:Y:S01]  /*1240*/  LDC R31, c[0x0][0x658] ;  /* 0x00019600ff1f7b82 */ /* 0x000ee20000000800 */
[----:B------:R-:W-:Y:S01]  /*1250*/  IMAD.IADD R9, R9, 0x1, R11 ;  /* 0x0000000109097824 */ /* 0x000fe200078e020b */
[----:B-1----:R-:W-:-:S04]  /*1260*/  ISETP.NE.U32.AND P0, PT, R32, RZ, PT ;  /* 0x000000ff2000720c */ /* 0x002fc80003f05070 */
[----:B------:R-:W-:Y:S02]  /*1270*/  ISETP.NE.AND.EX P0, PT, R33, RZ, PT, P0 ;  /* 0x000000ff2100720c */ /* 0x000fe40003f05300 */
[----:B------:R-:W1:Y:S01]  /*1280*/  LDC R29, c[0x0][0x600] ;  /* 0x00018000ff1d7b82 */ /* 0x000e620000000800 */
[-CC-:B--2---:R-:W-:Y:S02]  /*1290*/  SHF.R.U64 R27, R8, R10.reuse, R9.reuse ;  /* 0x0000000a081b7219 */ /* 0x184fe40000001209 */
[----:B------:R-:W-:-:S05]  /*12a0*/  SHF.R.U32.HI R8, RZ, R10, R9 ;  /* 0x0000000aff087219 */ /* 0x000fca0000011609 */
[----:B------:R-:W2:Y:S01]  /*12b0*/  LDC R22, c[0x0][0x648] ;  /* 0x00019200ff167b82 */ /* 0x000ea20000000800 */
[-CC-:B0-----:R-:W-:Y:S02]  /*12c0*/  SHF.R.U64 R34, R27, R13.reuse, R8.reuse ;  /* 0x0000000d1b227219 */ /* 0x181fe40000001208 */
[----:B------:R-:W-:-:S05]  /*12d0*/  SHF.R.U32.HI R8, RZ, R13, R8 ;  /* 0x0000000dff087219 */ /* 0x000fca0000011608 */
[----:B------:R-:W0:Y:S01]  /*12e0*/  LDC R24, c[0x0][0x638] ;  /* 0x00018e00ff187b82 */ /* 0x000e220000000800 */
[-CC-:B---3--:R-:W-:Y:S02]  /*12f0*/  SHF.R.U64 R36, R34, R31.reuse, R8.reuse ;  /* 0x0000001f22247219 */ /* 0x188fe40000001208 */
[-C--:B------:R-:W-:Y:S02]  /*1300*/  SHF.L.U32 R2, R2, R31.reuse, RZ ;  /* 0x0000001f02027219 */ /* 0x080fe400000006ff */
[----:B------:R-:W-:Y:S01]  /*1310*/  SHF.R.U32.HI R9, RZ, R31, R8 ;  /* 0x0000001fff097219 */ /* 0x000fe20000011608 */
[----:B------:R-:W-:Y:S01]  /*1320*/  IMAD.MOV.U32 R8, RZ, RZ, R36 ;  /* 0x000000ffff087224 */ /* 0x000fe200078e0024 */
[----:B------:R-:W-:Y:S01]  /*1330*/  LOP3.LUT R15, RZ, R2, RZ, 0x33, !PT ;  /* 0x00000002ff0f7212 */ /* 0x000fe200078e33ff */
[----:B------:R-:W3:Y:S01]  /*1340*/  LDC R28, c[0x0][0x610] ;  /* 0x00018400ff1c7b82 */ /* 0x000ee20000000800 */
[----:B------:R-:W-:Y:S05]  /*1350*/  @!P0 BRA `(.L_x_15) ;  /* 0x0000000000288947 */ /* 0x000fea0003800000 */
[----:B------:R-:W4:Y:S02]  /*1360*/  LDC R13, c[0x0][0x64c] ;  /* 0x00019300ff0d7b82 */ /* 0x000f240000000800 */
[----:B----4-:R-:W-:-:S05]  /*1370*/  IADD3 R13, P0, R36, R13, RZ ;  /* 0x0000000d240d7210 */ /* 0x010fca0007f1e0ff */
        /* <DEDUP_REMOVED lines=8> */
.L_x_15:
[----:B--2---:R-:W-:Y:S01]  /*1400*/  SHF.R.U64 R7, R8, R22, R9 ;  /* 0x0000001608077219 */ /* 0x004fe20000001209 */
[----:B-1----:R-:W-:Y:S01]  /*1410*/  VIADD R8, R29, 0xffffffff ;  /* 0xffffffff1d087836 */ /* 0x002fe20000000000 */
[----:B------:R-:W-:Y:S01]  /*1420*/  SHF.L.U32 R2, R26, R31, RZ ;  /* 0x0000001f1a027219 */ /* 0x000fe200000006ff */
[----:B------:R-:W-:Y:S01]  /*1430*/  @P1 IMAD R21, R25, R20, R6 ;  /* 0x0000001419151224 */ /* 0x000fe200078e0206 */
[----:B------:R-:W-:Y:S01]  /*1440*/  LOP3.LUT R15, R34, R15, RZ, 0xc0, !PT ;  /* 0x0000000f220f7212 */ /* 0x000fe200078ec0ff */
[----:B------:R-:W-:Y:S01]  /*1450*/  IMAD.MOV R9, RZ, RZ, -R7 ;  /* 0x000000ffff097224 */ /* 0x000fe200078e0a07 */
[----:B------:R-:W-:-:S03]  /*1460*/  LOP3.LUT R8, R27, R8, RZ, 0xc0, !PT ;  /* 0x000000081b087212 */ /* 0x000fc600078ec0ff */
[----:B------:R-:W-:Y:S02]  /*1470*/  IMAD R6, R2, R7, R15 ;  /* 0x0000000702067224 */ /* 0x000fe400078e020f */
[----:B0-----:R-:W-:Y:S02]  /*1480*/  IMAD R2, R9, R24, R36 ;  /* 0x0000001809027224 */ /* 0x001fe400078e0224 */
[----:B---3--:R-:W-:Y:S02]  /*1490*/  IMAD R19, R6, R28, R21 ;  /* 0x0000001c06137224 */ /* 0x008fe400078e0215 */
[----:B------:R-:W-:Y:S02]  /*14a0*/  IMAD R2, R2, R29, R8 ;  /* 0x0000001d02027224 */ /* 0x000fe400078e0208 */
[----:B------:R-:W-:-:S03]  /*14b0*/  IMAD.MOV.U32 R6, RZ, RZ, 0x1 ;  /* 0x00000001ff067424 */ /* 0x000fc600078e00ff */
[----:B------:R-:W-:Y:S02]  /*14c0*/  SEL R22, R2, R19, !P1 ;  /* 0x0000001302167207 */ /* 0x000fe40004800000 */
[----:B------:R-:W-:Y:S01]  /*14d0*/  SEL R19, R19, R2, !P1 ;  /* 0x0000000213137207 */ /* 0x000fe20004800000 */
[----:B------:R-:W-:Y:S01]  /*14e0*/  IMAD.MOV.U32 R2, RZ, RZ, R30 ;  /* 0x000000ffff027224 */ /* 0x000fe200078e001e */
[----:B------:R-:W-:-:S07]  /*14f0*/  PRMT R8, R6, 0x7610, R8 ;  /* 0x0000761006087816 */ /* 0x000fce0000000008 */
.L_x_13:
[----:B------:R-:W-:Y:S05]  /*1500*/  @!P2 BRA `(.L_x_16) ;  /* 0x00000000000ca947 */ /* 0x000fea0003800000 */
[----:B------:R-:W-:Y:S01]  /*1510*/  UCGABAR_WAIT ;  /* 0x0000000000007dc7 */ /* 0x000fe20008000000 */
[----:B------:R-:W-:Y:S01]  /*1520*/  CCTL.IVALL ;  /* 0x00000000ff00798f */ /* 0x000fe20002000000 */
[----:B------:R-:W-:Y:S05]  /*1530*/  BRA `(.L_x_17) ;  /* 0x0000000000047947 */ /* 0x000fea0003800000 */
.L_x_16:
[----:B------:R-:W-:Y:S06]  /*1540*/  BAR.SYNC.DEFER_BLOCKING 0x0 ;  /* 0x0000000000007b1d */ /* 0x000fec0000010000 */
.L_x_17:
[----:B------:R-:W-:Y:S05]  /*1550*/  @!P4 BRA `(.L_x_18) ;  /* 0x00000030009cc947 */ /* 0x000fea0003800000 */
[----:B------:R-:W-:-:S13]  /*1560*/  ISETP.GT.U32.AND P0, PT, R35, 0x1, PT ;  /* 0x000000012300780c */ /* 0x000fda0003f04070 */
[----:B------:R-:W-:Y:S05]  /*1570*/  @P0 EXIT ;  /* 0x000000000000094d */ /* 0x000fea0003800000 */
.L_x_19:
[----:B------:R-:W-:-:S08]  /*1580*/  NOP ;  /* 0x0000000000007918 */ /* 0x000fd00000000000 */
[----:B------:R-:W1:Y:S02]  /*1590*/  USETMAXREG.TRY_ALLOC.CTAPOOL UP0, 0xe8 ;  /* 0x000000e8000079c8 */ /* 0x000e640008000600 */
[----:B-1----:R-:W-:-:S13]  /*15a0*/  PLOP3.LUT P0, PT, PT, PT, UP0, 0x80, 0x0 ;  /* 0x000000000000781c */ /* 0x002fda0003f0f008 */
[----:B------:R-:W-:Y:S05]  /*15b0*/  @!P0 BRA `(.L_x_19) ;  /* 0xfffffffc00f08947 */ /* 0x000fea000383ffff */
[----:B------:R-:W-:-:S13]  /*15c0*/  LOP3.LUT P0, RZ, R8, 0xff, RZ, 0xc0, !PT ;  /* 0x000000ff08ff7812 */ /* 0x000fda000780c0ff */
[----:B------:R-:W-:Y:S05]  /*15d0*/  @!P0 EXIT ;  /* 0x000000000000894d */ /* 0x000fea0003800000 */
[----:B------:R-:W1:Y:S01]  /*15e0*/  S2UR UR4, SR_CgaCtaId ;  /* 0x00000000000479c3 */ /* 0x000e620000008800 */
[----:B------:R-:W-:Y:S01]  /*15f0*/  VIADD R14, R14, 0xffffffff ;  /* 0xffffffff0e0e7836 */ /* 0x000fe20000000000 */
[CC--:B------:R-:W-:Y:S01]  /*1600*/  LEA.HI R4, R0.reuse, R3.reuse, RZ, 0x2 ;  /* 0x0000000300047211 */ /* 0x0c0fe200078f10ff */
[----:B------:R-:W-:Y:S01]  /*1610*/  UMOV UR41, 0x400 ;  /* 0x0000040000297882 */ /* 0x000fe20000000000 */
[----:B------:R-:W-:Y:S01]  /*1620*/  LEA.HI R0, R0, R3, RZ, 0x5 ;  /* 0x0000000300007211 */ /* 0x000fe200078f28ff */
[----:B------:R-:W-:Y:S01]  /*1630*/  UISETP.LT.AND UP0, UPT, UR40, 0x1, UPT ;  /* 0x000000012800788c */ /* 0x000fe2000bf01270 */
[----:B------:R-:W-:Y:S01]  /*1640*/  R2UR UR42, R14 ;  /* 0x000000000e2a72ca */ /* 0x000fe200000e0000 */
[----:B------:R-:W-:Y:S01]  /*1650*/  ULDC UR6, c[0x0][0x284] ;  /* 0x0000a10000067ab9 */ /* 0x000fe20000000800 */
[--C-:B------:R-:W-:Y:S01]  /*1660*/  SHF.R.S32.HI R60, RZ, 0x2, R4.reuse ;  /* 0x00000002ff3c7819 */ /* 0x100fe20000011404 */
[----:B------:R-:W-:Y:S01]  /*1670*/  USEL UR43, UR40, 0x1, UP0 ;  /* 0x00000001282b7887 */ /* 0x000fe20008000000 */
[----:B------:R-:W-:Y:S01]  /*1680*/  SHF.R.S32.HI R5, RZ, 0x1f, R4 ;  /* 0x0000001fff057819 */ /* 0x000fe20000011404 */
[----:B------:R-:W-:Y:S01]  /*1690*/  USHF.L.U32 UR46, UR40, 0x1, URZ ;  /* 0x00000001282e7899 */ /* 0x000fe2000800063f */
[----:B------:R-:W-:Y:S01]  /*16a0*/  LOP3.LUT R62, R4, 0xfffffffc, RZ, 0xc0, !PT ;  /* 0xfffffffc043e7812 */ /* 0x000fe200078ec0ff */
[----:B------:R-:W-:Y:S01]  /*16b0*/  UIADD3 UR43, -UR43, UR40, URZ ;  /* 0x000000282b2b7290 */ /* 0x000fe2000fffe13f */
[----:B------:R-:W-:-:S02]  /*16c0*/  LEA.HI R5, R5, R60, RZ, 0x3 ;  /* 0x0000003c05057211 */ /* 0x000fc400078f18ff */
[----:B------:R-:W-:Y:S01]  /*16d0*/  ISETP.NE.AND P0, PT, R14, RZ, PT ;  /* 0x000000ff0e00720c */ /* 0x000fe20003f05270 */
[----:B------:R-:W-:Y:S01]  /*16e0*/  IMAD.IADD R62, R3, 0x1, -R62 ;  /* 0x00000001033e7824 */ /* 0x000fe200078e0a3e */
[----:B------:R-:W-:Y:S01]  /*16f0*/  LOP3.LUT R5, R5, 0xfffffff8, RZ, 0xc0, !PT ;  /* 0xfffffff805057812 */ /* 0x000fe200078ec0ff */
[----:B------:R-:W-:Y:S01]  /*1700*/  USHF.L.U32 UR42, UR42, 0x3, URZ ;  /* 0x000000032a2a7899 */ /* 0x000fe2000800063f */
[----:B------:R-:W-:-:S03]  /*1710*/  SEL R69, RZ, 0x1, P0 ;  /* 0x00000001ff457807 */ /* 0x000fc60000000000 */
[----:B------:R-:W-:Y:S01]  /*1720*/  IMAD.IADD R60, R60, 0x1, -R5 ;  /* 0x000000013c3c7824 */ /* 0x000fe200078e0a05 */
[----:B-1----:R-:W-:Y:S01]  /*1730*/  ULEA UR41, UR4, UR41, 0x18 ;  /* 0x0000002904297291 */ /* 0x002fe2000f8ec03f */
[----:B------:R-:W-:Y:S01]  /*1740*/  SHF.R.S32.HI R5, RZ, 0x5, R0 ;  /* 0x00000005ff057819 */ /* 0x000fe20000011400 */
[----:B------:R-:W-:Y:S02]  /*1750*/  IMAD.U32 R64, RZ, RZ, UR42 ;  /* 0x0000002aff407e24 */ /* 0x000fe4000f8e00ff */
[----:B------:R-:W-:Y:S01]  /*1760*/  UIADD3 UR47, UR41, 0xf0, URZ ;  /* 0x000000f0292f7890 */ /* 0x000fe2000fffe03f */
[--C-:B------:R-:W-:Y:S01]  /*1770*/  SHF.R.S32.HI R61, RZ, 0x1f, R60.reuse ;  /* 0x0000001fff3d7819 */ /* 0x100fe2000001143c */
[----:B------:R-:W-:Y:S01]  /*1780*/  UIADD3 UR4, UR41, 0x200, URZ ;  /* 0x0000020029047890 */ /* 0x000fe2000fffe03f */
[C-C-:B------:R-:W-:Y:S01]  /*1790*/  IMAD R67, R5.reuse, -0x10, -R60.reuse ;  /* 0xfffffff005437824 */ /* 0x140fe200078e0a3c */
[----:B------:R-:W-:Y:S01]  /*17a0*/  UIADD3 UR5, UR41, 0x1c200, URZ ;  /* 0x0001c20029057890 */ /* 0x000fe2000fffe03f */
[C---:B------:R-:W-:Y:S01]  /*17b0*/  LOP3.LUT R66, R64.reuse, 0x8, RZ, 0xc0, !PT ;  /* 0x0000000840427812 */ /* 0x040fe200078ec0ff */
[----:B------:R-:W-:Y:S01]  /*17c0*/  USHF.R.U32.HI UR4, URZ, 0x4, UR4 ;  /* 0x000000043f047899 */ /* 0x000fe20008011604 */
[----:B------:R-:W-:Y:S01]  /*17d0*/  IMAD.U32 R63, RZ, RZ, UR47 ;  /* 0x0000002fff3f7e24 */ /* 0x000fe2000f8e00ff */
[----:B------:R-:W-:Y:S01]  /*17e0*/  USHF.R.U32.HI UR5, URZ, 0x4, UR5 ;  /* 0x000000043f057899 */ /* 0x000fe20008011605 */
[----:B------:R-:W-:Y:S01]  /*17f0*/  IMAD.WIDE R60, R5, 0x10, R60 ;  /* 0x00000010053c7825 */ /* 0x000fe200078e023c */
[----:B------:R-:W-:Y:S01]  /*1800*/  ULOP3.LUT UR4, UR4, 0x3fff, URZ, 0xc0, !UPT ;  /* 0x00003fff04047892 */ /* 0x000fe2000f8ec03f */
[----:B------:R-:W-:Y:S01]  /*1810*/  LOP3.LUT R64, R64, 0x8, RZ, 0xc, !PT ;  /* 0x0000000840407812 */ /* 0x000fe200078e0cff */
[----:B------:R-:W-:Y:S01]  /*1820*/  ULOP3.LUT UR5, UR5, 0x3fff, URZ, 0xc0, !UPT ;  /* 0x00003fff05057892 */ /* 0x000fe2000f8ec03f */
[----:B------:R-:W-:Y:S01]  /*1830*/  VIADD R65, R63, UR42 ;  /* 0x0000002a3f417c36 */ /* 0x000fe20008000000 */
[----:B------:R-:W-:Y:S01]  /*1840*/  LOP3.LUT R66, R66, 0x18, RZ, 0x3c, !PT ;  /* 0x0000001842427812 */ /* 0x000fe200078e3cff */
[----:B------:R-:W-:Y:S01]  /*1850*/  VIADD R67, R67, UR6 ;  /* 0x0000000643437c36 */ /* 0x000fe20008000000 */
[----:B------:R-:W-:-:S02]  /*1860*/  ULOP3.LUT UR44, UR4, 0x10000, URZ, 0xfc, !UPT ;  /* 0x00010000042c7892 */ /* 0x000fc4000f8efc3f */
[----:B------:R-:W-:-:S12]  /*1870*/  ULOP3.LUT UR45, UR5, 0x10000, URZ, 0xfc, !UPT ;  /* 0x00010000052d7892 */ /* 0x000fd8000f8efc3f */
.L_x_109:
[----:B------:R-:W-:Y:S01]  /*1880*/  SHF.L.U32 R0, R69, 0x1f, RZ ;  /* 0x0000001f45007819 */ /* 0x000fe200000006ff */
[----:B------:R-:W-:Y:S02]  /*1890*/  ULDC UR4, c[0x0][0x28c] ;  /* 0x0000a30000047ab9 */ /* 0x000fe40000000800 */
[----:B------:R-:W-:Y:S01]  /*18a0*/  ISETP.LT.AND P1, PT, RZ, UR4, PT ;  /* 0x00000004ff007c0c */ /* 0x000fe2000bf21270 */
[----:B-1----:R-:W1:Y:S02]  /*18b0*/  SYNCS.PHASECHK.TRANS64.TRYWAIT P0, [R63+UR42], R0 ;  /* 0x000000003f0075a7 */ /* 0x002e64000800016a */
[----:B-1-34-:R-:W-:Y:S10]  /*18c0*/  @!P0 BRA `(.L_x_20) ;  /* 0x0000004400488947 */ /* 0x01aff40003800000 */
.L_x_141:
[----:B------:R-:W-:Y:S05]  /*18d0*/  @P1 BRA `(.L_x_21) ;  /* 0x0000000000401947 */ /* 0x000fea0003800000 */
[----:B-1----:R-:W-:Y:S01]  /*18e0*/  MOV R0, 0x0 ;  /* 0x0000000000007802 */ /* 0x002fe20000000f00 */
[----:B------:R-:W-:Y:S01]  /*18f0*/  ULDC.64 UR4, c[0x4][0x68] ;  /* 0x01001a0000047ab9 */ /* 0x000fe20000000a00 */
[----:B------:R-:W-:Y:S01]  /*1900*/  ULDC.64 UR6, c[0x4][0x8] ;  /* 0x0100020000067ab9 */ /* 0x000fe20000000a00 */
[----:B------:R-:W-:Y:S01]  /*1910*/  IMAD.U32 R4, RZ, RZ, UR4 ;  /* 0x00000004ff047e24 */ /* 0x000fe2000f8e00ff */
[----:B------:R1:W2:Y:S01]  /*1920*/  LDC.64 R14, c[0x4][R0] ;  /* 0x01000000000e7b82 */ /* 0x0002a20000000a00 */
[----:B------:R-:W-:Y:S01]  /*1930*/  IMAD.U32 R5, RZ, RZ, UR5 ;  /* 0x00000005ff057e24 */ /* 0x000fe2000f8e00ff */
[----:B------:R-:W-:Y:S01]  /*1940*/  ULDC.64 UR4, c[0x4][0x70] ;  /* 0x01001c0000047ab9 */ /* 0x000fe20000000a00 */
[----:B------:R-:W-:Y:S02]  /*1950*/  IMAD.U32 R10, RZ, RZ, UR6 ;  /* 0x00000006ff0a7e24 */ /* 0x000fe4000f8e00ff */
[----:B------:R-:W-:Y:S02]  /*1960*/  IMAD.U32 R6, RZ, RZ, UR4 ;  /* 0x00000004ff067e24 */ /* 0x000fe4000f8e00ff */
[----:B------:R-:W-:-:S02]  /*1970*/  IMAD.U32 R7, RZ, RZ, UR5 ;  /* 0x00000005ff077e24 */ /* 0x000fc4000f8e00ff */
[----:B------:R-:W-:Y:S02]  /*1980*/  IMAD.U32 R11, RZ, RZ, UR7 ;  /* 0x00000007ff0b7e24 */ /* 0x000fe4000f8e00ff */
[----:B------:R-:W-:Y:S02]  /*1990*/  IMAD.MOV.U32 R8, RZ, RZ, 0x1e1 ;  /* 0x000001e1ff087424 */ /* 0x000fe400078e00ff */
[----:B0-----:R-:W-:Y:S02]  /*19a0*/  IMAD.MOV.U32 R12, RZ, RZ, 0x1 ;  /* 0x00000001ff0c7424 */ /* 0x001fe400078e00ff */
[----:B-1----:R-:W-:-:S07]  /*19b0*/  IMAD.MOV.U32 R13, RZ, RZ, RZ ;  /* 0x000000ffff0d7224 */ /* 0x002fce00078e00ff */
[----:B------:R-:W-:-:S07]  /*19c0*/  LEPC R20, `(.L_x_21) ;  /* 0x000000001014794e */ /* 0x000fce0000000000 */
[----:B--2--5:R-:W-:Y:S05]  /*19d0*/  CALL.ABS.NOINC R14 ;  /* 0x000000000e007343 */ /* 0x024fea0003c00000 */
.L_x_21:
[----:B-1----:R-:W-:-:S04]  /*19e0*/  LOP3.LUT R0, R16, 0x1, RZ, 0xfc, !PT ;  /* 0x0000000110007812 */ /* 0x002fc800078efcff */
[----:B------:R-:W-:-:S13]  /*19f0*/  ISETP.NE.AND P0, PT, R0, 0x3, PT ;  /* 0x000000030000780c */ /* 0x000fda0003f05270 */
[----:B------:R-:W-:Y:S05]  /*1a00*/  @!P0 BRA `(.L_x_22) ;  /* 0x0000000000048947 */ /* 0x000fea0003800000 */
[----:B------:R-:W-:Y:S01]  /*1a10*/  BPT.TRAP 0x1 ;  /* 0x000000040000795c */ /* 0x000fe20000300000 */
.L_x_22:
[----:B------:R-:W-:Y:S02]  /*1a20*/  IMAD.U32 R3, RZ, RZ, UR38 ;  /* 0x00000026ff037e24 */ /* 0x000fe4000f8e00ff */
[----:B------:R-:W-:-:S03]  /*1a30*/  IMAD.U32 R0, RZ, RZ, UR39 ;  /* 0x00000027ff007e24 */ /* 0x000fc6000f8e00ff */
[----:B------:R-:W-:Y:S02]  /*1a40*/  LEA R3, R3, UR41, 0x3 ;  /* 0x0000002903037c11 */ /* 0x000fe4000f8e18ff */
[----:B------:R-:W-:-:S04]  /*1a50*/  SHF.L.U32 R0, R0, 0x1f, RZ ;  /* 0x0000001f00007819 */ /* 0x000fc800000006ff */
[----:B------:R1:W2:Y:S01]  /*1a60*/  SYNCS.PHASECHK.TRANS64.TRYWAIT P1, [R3+URZ], R0 ;  /* 0x00000000030075a7 */ /* 0x0002a2000802017f */
[----:B------:R-:W-:Y:S05]  /*1a70*/  @!P0 BRA `(.L_x_23) ;  /* 0x0000000000048947 */ /* 0x000fea0003800000 */
[----:B------:R-:W-:Y:S01]  /*1a80*/  BPT.TRAP 0x1 ;  /* 0x000000040000795c */ /* 0x000fe20000300000 */
.L_x_23:
[----:B--2---:R-:W-:Y:S05]  /*1a90*/  @P1 BRA `(.L_x_24) ;  /* 0x0000000000081947 */ /* 0x004fea0003800000 */
[----:B------:R-:W2:Y:S02]  /*1aa0*/  SYNCS.PHASECHK.TRANS64.TRYWAIT P1, [R3+URZ], R0 ;  /* 0x00000000030075a7 */ /* 0x000ea4000802017f */
[----:B--2---:R-:W-:Y:S05]  /*1ab0*/  @!P1 BRA `(.L_x_25) ;  /* 0x0000004000e09947 */ /* 0x004fea0003800000 */
.L_x_24:
[----:B------:R-:W-:Y:S05]  /*1ac0*/  WARPSYNC.ALL ;  /* 0x0000000000007948 */ /* 0x000fea0003800000 */
[----:B------:R-:W-:Y:S01]  /*1ad0*/  ULEA UR8, UR38, UR44, 0x9 ;  /* 0x0000002c26087291 */ /* 0x000fe2000f8e483f */
[----:B------:R-:W-:Y:S01]  /*1ae0*/  WARPGROUP.ARRIVE ;  /* 0x00000000000079c5 */ /* 0x000fe20000000000 */
[----:B------:R-:W-:Y:S01]  /*1af0*/  ULEA UR9, UR38, UR45, 0x9 ;  /* 0x0000002d26097291 */ /* 0x000fe2000f8e483f */
[----:B-12---:R-:W-:Y:S01]  /*1b00*/  IMAD.U32 R0, RZ, RZ, UR43 ;  /* 0x0000002bff007e24 */ /* 0x006fe2000f8e00ff */
[----:B------:R-:W-:Y:S01]  /*1b10*/  UMOV UR5, 0x40000040 ;  /* 0x4000004000057882 */ /* 0x000fe20000000000 */
[----:B------:R-:W-:-:S02]  /*1b20*/  UMOV UR7, 0x40000040 ;  /* 0x4000004000077882 */ /* 0x000fc40000000000 */
[----:B------:R-:W-:Y:S01]  /*1b30*/  UMOV UR4, UR8 ;  /* 0x0000000800047c82 */ /* 0x000fe20008000000 */
[----:B------:R-:W-:Y:S01]  /*1b40*/  ISETP.GE.AND P1, PT, R0, 0x1, PT ;  /* 0x000000010000780c */ /* 0x000fe20003f26270 */
[----:B------:R-:W-:Y:S02]  /*1b50*/  UMOV UR6, UR9 ;  /* 0x0000000900067c82 */ /* 0x000fe40008000000 */
[----:B------:R-:W-:Y:S01]  /*1b60*/  IGMMA.64x64x32.S8.S8 R24, gdesc[UR4], RZ, !UPT, gsb0 ;  /* 0x01e00000041879f1 */ /* 0x000fe2000c0410ff */
[----:B------:R-:W-:Y:S02]  /*1b70*/  UIADD3 UR4, UR8, 0x2, URZ ;  /* 0x0000000208047890 */ /* 0x000fe4000fffe03f */
[----:B------:R-:W-:Y:S01]  /*1b80*/  UIADD3 UR6, UR9, 0x2, URZ ;  /* 0x0000000209067890 */ /* 0x000fe2000fffe03f */
[----:B------:R-:W-:Y:S01]  /*1b90*/  UMOV UR5, 0x40000040 ;  /* 0x4000004000057882 */ /* 0x000fe20000000000 */
[----:B------:R-:W-:Y:S01]  /*1ba0*/  UMOV UR7, 0x40000040 ;  /* 0x4000004000077882 */ /* 0x000fe20000000000 */
[----:B------:R-:W-:-:S02]  /*1bb0*/  WARPGROUP.DEPBAR.LE gsb0, 0x0 ;  /* 0x00008000000079c5 */ /* 0x000fc40000010000 */
[----:B------:R-:W-:-:S06]  /*1bc0*/  WARPGROUP.ARRIVE ;  /* 0x00000000000079c5 */ /* 0x000fcc0000000000 */
[----:B------:R-:W-:Y:S01]  /*1bd0*/  IGMMA.64x64x32.S8.S8 R24, gdesc[UR4], R24, gsb0 ;  /* 0x01e00000041879f1 */ /* 0x000fe20008041018 */
[----:B------:R-:W-:Y:S02]  /*1be0*/  UIADD3 UR4, UR8, 0x4, URZ ;  /* 0x0000000408047890 */ /* 0x000fe4000fffe03f */
[----:B------:R-:W-:Y:S01]  /*1bf0*/  UIADD3 UR6, UR9, 0x4, URZ ;  /* 0x0000000409067890 */ /* 0x000fe2000fffe03f */
[----:B------:R-:W-:Y:S01]  /*1c00*/  UMOV UR5, 0x40000040 ;  /* 0x4000004000057882 */ /* 0x000fe20000000000 */
[----:B------:R-:W-:Y:S01]  /*1c10*/  UMOV UR7, 0x40000040 ;  /* 0x4000004000077882 */ /* 0x000fe20000000000 */
[----:B------:R-:W-:Y:S02]  /*1c20*/  WARPGROUP.DEPBAR.LE gsb0, 0x0 ;  /* 0x00008000000079c5 */ /* 0x000fe40000010000 */
        /* <DEDUP_REMOVED lines=8> */
[----:B------:R-:W-:Y:S03]  /*1cb0*/  IGMMA.64x64x32.S8.S8 R24, gdesc[UR4], R24, gsb0 ;  /* 0x01e00000041879f1 */ /* 0x000fe60008041018 */
[----:B------:R-:W-:Y:S02]  /*1cc0*/  WARPGROUP.DEPBAR.LE gsb0, 0x0 ;  /* 0x00008000000079c5 */ /* 0x000fe40000010000 */
[----:B------:R-:W-:Y:S05]  /*1cd0*/  @!P1 BRA `(.L_x_26) ;  /* 0x0000000400149947 */ /* 0x000fea0003800000 */
[----:B------:R-:W-:Y:S01]  /*1ce0*/  UIADD3 UR4, UR38, 0x1, URZ ;  /* 0x0000000126047890 */ /* 0x000fe2000fffe03f */
[----:B------:R-:W-:Y:S02]  /*1cf0*/  IMAD.U32 R0, RZ, RZ, UR43 ;  /* 0x0000002bff007e24 */ /* 0x000fe4000f8e00ff */
[----:B------:R-:W-:Y:S01]  /*1d00*/  IMAD.U32 R3, RZ, RZ, UR38 ;  /* 0x00000026ff037e24 */ /* 0x000fe2000f8e00ff */
[----:B------:R-:W-:-:S04]  /*1d10*/  UISETP.NE.AND UP0, UPT, UR4, 0xe, UPT ;  /* 0x0000000e0400788c */ /* 0x000fc8000bf05270 */
[----:B------:R-:W-:Y:S02]  /*1d20*/  USEL UR5, URZ, 0x1, UP0 ;  /* 0x000000013f057887 */ /* 0x000fe40008000000 */
[----:B------:R-:W-:Y:S02]  /*1d30*/  USEL UR8, UR4, URZ, UP0 ;  /* 0x0000003f04087287 */ /* 0x000fe40008000000 */
[----:B------:R-:W-:-:S06]  /*1d40*/  ULOP3.LUT UR5, UR39, UR5, URZ, 0x3c, !UPT ;  /* 0x0000000527057292 */ /* 0x000fcc000f8e3c3f */
[----:B------:R-:W-:-:S07]  /*1d50*/  IMAD.U32 R6, RZ, RZ, UR5 ;  /* 0x00000005ff067e24 */ /* 0x000fce000f8e00ff */
.L_x_33:
[----:B------:R-:W-:Y:S05]  /*1d60*/  @!P0 BRA `(.L_x_27) ;  /* 0x0000000000048947 */ /* 0x000fea0003800000 */
[----:B------:R-:W-:Y:S01]  /*1d70*/  BPT.TRAP 0x1 ;  /* 0x000000040000795c */ /* 0x000fe20000300000 */
.L_x_27:
[----:B------:R-:W-:Y:S01]  /*1d80*/  ULEA UR4, UR8, UR41, 0x3 ;  /* 0x0000002908047291 */ /* 0x000fe2000f8e183f */
[----:B------:R-:W-:-:S08]  /*1d90*/  SHF.L.U32 R4, R6, 0x1f, RZ ;  /* 0x0000001f06047819 */ /* 0x000fd000000006ff */
[----:B------:R1:W2:Y:S01]  /*1da0*/  SYNCS.PHASECHK.TRANS64.TRYWAIT P1, [UR4], R4 ;  /* 0x00000004ff0075a7 */ /* 0x0002a20008020144 */
[----:B------:R-:W-:Y:S05]  /*1db0*/  @!P0 BRA `(.L_x_28) ;  /* 0x0000000000048947 */ /* 0x000fea0003800000 */
[----:B------:R-:W-:Y:S01]  /*1dc0*/  BPT.TRAP 0x1 ;  /* 0x000000040000795c */ /* 0x000fe20000300000 */
.L_x_28:
[----:B--2---:R-:W-:Y:S05]  /*1dd0*/  @P1 BRA `(.L_x_29) ;  /* 0x0000000000081947 */ /* 0x004fea0003800000 */
[----:B------:R-:W2:Y:S02]  /*1de0*/  SYNCS.PHASECHK.TRANS64.TRYWAIT P1, [UR4], R4 ;  /* 0x00000004ff0075a7 */ /* 0x000ea40008020144 */
[----:B--2---:R-:W-:Y:S05]  /*1df0*/  @!P1 BRA `(.L_x_30) ;  /* 0x0000004000249947 */ /* 0x004fea0003800000 */
.L_x_29:
[----:B------:R-:W-:Y:S01]  /*1e00*/  ULEA UR9, UR8, UR44, 0x9 ;  /* 0x0000002c08097291 */ /* 0x000fe2000f8e483f */
[----:B------:R-:W-:Y:S01]  /*1e10*/  WARPGROUP.ARRIVE ;  /* 0x00000000000079c5 */ /* 0x000fe20000000000 */
[----:B------:R-:W-:Y:S01]  /*1e20*/  ULEA UR10, UR8, UR45, 0x9 ;  /* 0x0000002d080a7291 */ /* 0x000fe2000f8e483f */
[----:B------:R-:W-:Y:S01]  /*1e30*/  UMOV UR5, 0x40000040 ;  /* 0x4000004000057882 */ /* 0x000fe20000000000 */
[----:B------:R-:W-:-:S03]  /*1e40*/  UMOV UR7, 0x40000040 ;  /* 0x4000004000077882 */ /* 0x000fc60000000000 */
[----:B------:R-:W-:Y:S02]  /*1e50*/  UMOV UR4, UR9 ;  /* 0x0000000900047c82 */ /* 0x000fe40008000000 */
[----:B------:R-:W-:Y:S02]  /*1e60*/  UMOV UR6, UR10 ;  /* 0x0000000a00067c82 */ /* 0x000fe40008000000 */
[----:B------:R-:W-:Y:S01]  /*1e70*/  IGMMA.64x64x32.S8.S8 R24, gdesc[UR4], R24, gsb0 ;  /* 0x01e00000041879f1 */ /* 0x000fe20008041018 */
        /* <DEDUP_REMOVED lines=23> */
[----:B------:R-:W-:Y:S01]  /*1ff0*/  BPT.TRAP 0x1 ;  /* 0x000000040000795c */ /* 0x000fe20000300000 */
.L_x_31:
[----:B------:R-:W-:-:S13]  /*2000*/  ISETP.NE.AND P1, PT, R57, RZ, PT ;  /* 0x000000ff3900720c */ /* 0x000fda0003f25270 */
[----:B-12---:R-:W-:-:S05]  /*2010*/  @P1 LEA R4, R3, UR41, 0x3 ;  /* 0x0000002903041c11 */ /* 0x006fca000f8e18ff */
[----:B------:R-:W-:-:S05]  /*2020*/  @P1 VIADD R5, R4, 0x70 ;  /* 0x0000007004051836 */ /* 0x000fca0000000000 */
[----:B------:R-:W-:-:S04]  /*2030*/  @P1 PRMT R5, R56, 0x654, R5 ;  /* 0x0000065438051816 */ /* 0x000fc80000000005 */
[----:B------:R1:W-:Y:S01]  /*2040*/  @P1 SYNCS.ARRIVE.TRANS64.RED.A1T0 RZ, [R5+URZ], RZ ;  /* 0x000000ff05ff19a7 */ /* 0x0003e2000810043f */
[----:B------:R-:W-:-:S13]  /*2050*/  ISETP.GT.U32.AND P1, PT, R16, 0x1, PT ;  /* 0x000000011000780c */ /* 0x000fda0003f24070 */
[----:B-1----:R-:W-:Y:S05]  /*2060*/  @P1 BRA `(.L_x_32) ;  /* 0x0000000000041947 */ /* 0x002fea0003800000 */
[----:B------:R-:W-:Y:S01]  /*2070*/  BPT.TRAP 0x1 ;  /* 0x000000040000795c */ /* 0x000fe20000300000 */
.L_x_32:
[----:B------:R-:W-:Y:S01]  /*2080*/  UIADD3 UR8, UR8, 0x1, URZ ;  /* 0x0000000108087890 */ /* 0x000fe2000fffe03f */
[C---:B------:R-:W-:Y:S01]  /*2090*/  ISETP.GT.AND P2, PT, R0.reuse, 0x1, PT ;  /* 0x000000010000780c */ /* 0x040fe20003f44270 */
[----:B------:R-:W-:Y:S02]  /*20a0*/  VIADD R3, R3, 0x1 ;  /* 0x0000000103037836 */ /* 0x000fe40000000000 */
[----:B------:R-:W-:Y:S01]  /*20b0*/  UISETP.NE.AND UP0, UPT, UR8, 0xe, UPT ;  /* 0x0000000e0800788c */ /* 0x000fe2000bf05270 */
[----:B------:R-:W-:Y:S02]  /*20c0*/  VIADD R0, R0, 0xffffffff ;  /* 0xffffffff00007836 */ /* 0x000fe40000000000 */
[C---:B------:R-:W-:Y:S01]  /*20d0*/  ISETP.NE.AND P1, PT, R3.reuse, 0xe, PT ;  /* 0x0000000e0300780c */ /* 0x040fe20003f25270 */
[----:B------:R-:W-:Y:S02]  /*20e0*/  USEL UR4, URZ, 0x1, UP0 ;  /* 0x000000013f047887 */ /* 0x000fe40008000000 */
[----:B------:R-:W-:Y:S01]  /*20f0*/  USEL UR8, UR8, URZ, UP0 ;  /* 0x0000003f08087287 */ /* 0x000fe20008000000 */
[----:B------:R-:W-:-:S03]  /*2100*/  SEL R3, R3, RZ, P1 ;  /* 0x000000ff03037207 */ /* 0x000fc60000800000 */
[----:B------:R-:W-:Y:S01]  /*2110*/  LOP3.LUT R6, R6, UR4, RZ, 0x3c, !PT ;  /* 0x0000000406067c12 */ /* 0x000fe2000f8e3cff */
[----:B------:R-:W-:Y:S07]  /*2120*/  @P2 BRA `(.L_x_33) ;  /* 0xfffffffc000c2947 */ /* 0x000fee000383ffff */
.L_x_26:
[----:B------:R-:W1:Y:S01]  /*2130*/  LDC R0, c[0x0][0x28c] ;  /* 0x0000a300ff007b82 */ /* 0x000e620000000800 */
[----:B------:R2:W-:Y:S01]  /*2140*/  SYNCS.ARRIVE.TRANS64.A1T0 RZ, [R64+UR47], RZ ;  /* 0x000000ff40ff79a7 */ /* 0x0005e2000810002f */
[----:B-1----:R-:W-:-:S13]  /*2150*/  ISETP.GE.AND P1, PT, R0, 0x1, PT ;  /* 0x000000010000780c */ /* 0x002fda0003f26270 */
[----:B--2---:R-:W-:Y:S05]  /*2160*/  @!P1 BRA `(.L_x_34) ;  /* 0x00000000004c9947 */ /* 0x004fea0003800000 */
[----:B------:R-:W-:Y:S05]  /*2170*/  @!P0 BRA `(.L_x_35) ;  /* 0x0000000000048947 */ /* 0x000fea0003800000 */
[----:B------:R-:W-:Y:S01]  /*2180*/  BPT.TRAP 0x1 ;  /* 0x000000040000795c */ /* 0x000fe20000300000 */
.L_x_35:
[----:B------:R-:W-:Y:S01]  /*2190*/  ISETP.NE.AND P0, PT, R57, RZ, PT ;  /* 0x000000ff3900720c */ /* 0x000fe20003f05270 */
[----:B------:R-:W-:Y:S01]  /*21a0*/  BSSY B0, `(.L_x_36) ;  /* 0x000000d000007945 */ /* 0x000fe20003800000 */
[----:B------:R-:W-:-:S11]  /*21b0*/  ISETP.GT.U32.AND P1, PT, R16, 0x1, PT ;  /* 0x000000011000780c */ /* 0x000fd60003f24070 */
[----:B------:R-:W-:Y:S05]  /*21c0*/  @!P0 BRA `(.L_x_37) ;  /* 0x0000000000288947 */ /* 0x000fea0003800000 */
[----:B------:R-:W-:-:S04]  /*21d0*/  UIADD3 UR6, UR43, UR38, URZ ;  /* 0x000000262b067290 */ /* 0x000fc8000fffe03f */
[----:B------:R-:W-:-:S04]  /*21e0*/  USHF.R.U32.HI UR4, URZ, 0x1, UR6 ;  /* 0x000000013f047899 */ /* 0x000fc80008011606 */
[----:B------:R-:W-:-:S04]  /*21f0*/  UIMAD.WIDE.U32 UR4, UR4, -0x6db6db6d, URZ ;  /* 0x92492493040478a5 */ /* 0x000fc8000f8e003f */
[----:B------:R-:W-:-:S04]  /*2200*/  USHF.R.U32.HI UR4, URZ, 0x2, UR5 ;  /* 0x000000023f047899 */ /* 0x000fc80008011605 */
[----:B------:R-:W-:-:S04]  /*2210*/  UIMAD UR6, UR4, -0xe, UR6 ;  /* 0xfffffff2040678a4 */ /* 0x000fc8000f8e0206 */
[----:B------:R-:W-:-:S04]  /*2220*/  ULEA UR6, UR6, UR41, 0x3 ;  /* 0x0000002906067291 */ /* 0x000fc8000f8e183f */
[----:B------:R-:W-:-:S06]  /*2230*/  UIADD3 UR6, UR6, 0x70, URZ ;  /* 0x0000007006067890 */ /* 0x000fcc000fffe03f */
[----:B------:R-:W-:-:S05]  /*2240*/  IMAD.U32 R3, RZ, RZ, UR6 ;  /* 0x00000006ff037e24 */ /* 0x000fca000f8e00ff */
[----:B------:R-:W-:-:S04]  /*2250*/  PRMT R0, R56, 0x654, R3 ;  /* 0x0000065438007816 */ /* 0x000fc80000000003 */
[----:B------:R1:W-:Y:S03]  /*2260*/  SYNCS.ARRIVE.TRANS64.RED.A1T0 RZ, [R0+URZ], RZ ;  /* 0x000000ff00ff79a7 */ /* 0x0003e6000810043f */
.L_x_37:
[----:B------:R-:W-:Y:S05]  /*2270*/  BSYNC B0 ;  /* 0x0000000000007941 */ /* 0x000fea0003800000 */
.L_x_36:
[----:B------:R-:W-:Y:S05]  /*2280*/  @P1 BRA `(.L_x_34) ;  /* 0x0000000000041947 */ /* 0x000fea0003800000 */
[----:B------:R-:W-:Y:S01]  /*2290*/  BPT.TRAP 0x1 ;  /* 0x000000040000795c */ /* 0x000fe20000300000 */
.L_x_34:
[----:B-1----:R-:W-:Y:S01]  /*22a0*/  SHF.L.U32 R0, R69, 0x1f, RZ ;  /* 0x0000001f45007819 */ /* 0x002fe200000006ff */
[----:B------:R-:W-:Y:S01]  /*22b0*/  UIADD3 UR38, UR46, UR38, URZ ;  /* 0x000000262e267290 */ /* 0x000fe2000fffe03f */
[----:B------:R-:W1:Y:S01]  /*22c0*/  LDC R15, c[0x0][0x288] ;  /* 0x0000a200ff0f7b82 */ /* 0x000e620000000800 */
[----:B------:R-:W-:Y:S01]  /*22d0*/  UISETP.GE.U32.AND UP1, UPT, UR46, 0xe, UPT ;  /* 0x0000000e2e00788c */ /* 0x000fe2000bf26070 */
[----:B------:R-:W-:Y:S01]  /*22e0*/  IMAD.SHL.U32 R8, R62, 0x2, RZ ;  /* 0x000000023e087824 */ /* 0x000fe200078e00ff */
[----:B------:R-:W-:Y:S02]  /*22f0*/  UISETP.GT.U32.AND UP0, UPT, UR38, 0xd, UPT ;  /* 0x0000000d2600788c */ /* 0x000fe4000bf04070 */
[----:B------:R-:W-:Y:S02]  /*2300*/  USHF.R.U32.HI UR4, URZ, 0x1, UR38 ;  /* 0x000000013f047899 */ /* 0x000fe40008011626 */
[----:B------:R-:W-:Y:S01]  /*2310*/  UISETP.LT.U32.AND UP0, UPT, UR46, 0xe, UP0 ;  /* 0x0000000e2e00788c */ /* 0x000fe20008701070 */
[----:B------:R-:W2:Y:S01]  /*2320*/  SYNCS.PHASECHK.TRANS64.TRYWAIT P0, [R63+UR42+0x10], R0 ;  /* 0x000010003f0075a7 */ /* 0x000ea2000800016a */
[----:B------:R-:W-:Y:S01]  /*2330*/  UIMAD.WIDE.U32 UR4, UR4, -0x6db6db6d, URZ ;  /* 0x92492493040478a5 */ /* 0x000fe2000f8e003f */
[----:B------:R-:W-:Y:S01]  /*2340*/  SHF.R.S32.HI R9, RZ, 0x1f, R8 ;  /* 0x0000001fff097819 */ /* 0x000fe20000011408 */
[----:B------:R-:W-:-:S02]  /*2350*/  USEL UR6, URZ, 0x1, !UP0 ;  /* 0x000000013f067887 */ /* 0x000fc4000c000000 */
[----:B------:R-:W-:Y:S02]  /*2360*/  USHF.R.U32.HI UR4, URZ, 0x2, UR5 ;  /* 0x000000023f047899 */ /* 0x000fe40008011605 */
[----:B------:R-:W-:Y:S02]  /*2370*/  ULOP3.LUT UR39, UR39, UR6, URZ, 0x3c, !UPT ;  /* 0x0000000627277292 */ /* 0x000fe4000f8e3c3f */
[----:B------:R-:W-:Y:S02]  /*2380*/  UIMAD UR38, UR4, -0xe, UR38 ;  /* 0xfffffff2042678a4 */ /* 0x000fe4000f8e0226 */
[----:B------:R-:W-:Y:S01]  /*2390*/  @UP1 ULOP3.LUT UR39, UR39, 0x1, UR4, 0x78, !UPT ;  /* 0x0000000127271892 */ /* 0x000fe2000f8e7804 */
[----:B-12---:R-:W-:Y:S11]  /*23a0*/  @!P0 BRA `(.L_x_38) ;  /* 0x0000003800d08947 */ /* 0x006ff60003800000 */
.L_x_142:
[----:B-1----:R-:W-:Y:S01]  /*23b0*/  IMAD.SHL.U32 R0, R19, 0x40, RZ ;  /* 0x0000004013007824 */ /* 0x002fe200078e00ff */
[----:B------:R-:W-:Y:S01]  /*23c0*/  ULDC UR6, c[0x0][0x284] ;  /* 0x0000a10000067ab9 */ /* 0x000fe20000000800 */
[----:B------:R-:W-:Y:S01]  /*23d0*/  IMAD.SHL.U32 R22, R22, 0x40, RZ ;  /* 0x0000004016167824 */ /* 0x000fe200078e00ff */
[----:B------:R-:W-:Y:S01]  /*23e0*/  SHF.R.S32.HI R71, RZ, 0x1f, R2 ;  /* 0x0000001fff477819 */ /* 0x000fe20000011402 */
[----:B------:R-:W-:Y:S01]  /*23f0*/  ULDC.64 UR4, c[0x0][0x5d0] ;  /* 0x0001740000047ab9 */ /* 0x000fe20000000a00 */
[----:B------:R-:W-:Y:S01]  /*2400*/  ISETP.GE.AND P0, PT, R0, UR6, PT ;  /* 0x0000000600007c0c */ /* 0x000fe2000bf06270 */
[----:B------:R-:W-:Y:S01]  /*2410*/  IMAD.WIDE.U32 R4, R2, UR4, R8 ;  /* 0x0000000402047c25 */ /* 0x000fe2000f8e0008 */
[----:B------:R-:W-:Y:S02]  /*2420*/  SHF.R.S32.HI R70, RZ, 0x1f, R22 ;  /* 0x0000001fff467819 */ /* 0x000fe40000011416 */
[C---:B------:R-:W-:Y:S01]  /*2430*/  ISETP.GE.OR P0, PT, R22.reuse, R15, P0 ;  /* 0x0000000f1600720c */ /* 0x040fe20000706670 */
[----:B------:R-:W-:Y:S01]  /*2440*/  IMAD R3, R71, UR4, RZ ;  /* 0x0000000447037c24 */ /* 0x000fe2000f8e02ff */
[----:B------:R-:W-:-:S03]  /*2450*/  IADD3 R4, P1, R22, R4, RZ ;  /* 0x0000000416047210 */ /* 0x000fc60007f3e0ff */
[----:B------:R-:W-:-:S05]  /*2460*/  IMAD R3, R2, UR5, R3 ;  /* 0x0000000502037c24 */ /* 0x000fca000f8e0203 */
[----:B------:R-:W-:-:S03]  /*2470*/  IADD3.X R5, R70, R5, R3, P1, !PT ;  /* 0x0000000546057210 */ /* 0x000fc60000ffe403 */
[----:B------:R-:W-:Y:S05]  /*2480*/  @P0 BRA `(.L_x_39) ;  /* 0x0000001c00200947 */ /* 0x000fea0003800000 */
[----:B------:R-:W1:Y:S01]  /*2490*/  LDC.64 R10, c[0x0][0x5c8] ;  /* 0x00017200ff0a7b82 */ /* 0x000e620000000a00 */
[----:B0-----:R-:W-:Y:S01]  /*24a0*/  IMAD.WIDE R12, R19, 0x40, R60 ;  /* 0x00000040130c7825 */ /* 0x001fe200078e023c */
[----:B------:R-:W-:Y:S01]  /*24b0*/  ULDC.64 UR4, c[0x0][0x5c0] ;  /* 0x0001700000047ab9 */ /* 0x000fe20000000a00 */
[----:B------:R-:W-:Y:S02]  /*24c0*/  BSSY B0, `(.L_x_39) ;  /* 0x00001c4000007945 */ /* 0x000fe40003800000 */
[----:B------:R-:W-:Y:S02]  /*24d0*/  IMAD.IADD R72, R67, 0x1, -R0 ;  /* 0x0000000143487824 */ /* 0x000fe400078e0a00 */
[-C--:B-1----:R-:W-:Y:S02]  /*24e0*/  IMAD R3, R13, R10.reuse, RZ ;  /* 0x0000000a0d037224 */ /* 0x082fe400078e02ff */
[----:B------:R-:W-:-:S04]  /*24f0*/  IMAD.WIDE.U32 R4, R12, R10, R4 ;  /* 0x0000000a0c047225 */ /* 0x000fc800078e0004 */
[----:B------:R-:W-:Y:S01]  /*2500*/  IMAD R3, R12, R11, R3 ;  /* 0x0000000b0c037224 */ /* 0x000fe200078e0203 */
[----:B------:R-:W-:-:S03]  /*2510*/  IADD3 R6, P0, R4, UR4, RZ ;  /* 0x0000000404067c10 */ /* 0x000fc6000ff1e0ff */
[----:B------:R-:W-:Y:S01]  /*2520*/  IMAD.IADD R3, R5, 0x1, R3 ;  /* 0x0000000105037824 */ /* 0x000fe200078e0203 */
[----:B------:R-:W-:-:S04]  /*2530*/  LEA R4, P1, R10, R6, 0x3 ;  /* 0x000000060a047211 */ /* 0x000fc800078218ff */
[----:B------:R-:W-:Y:S01]  /*2540*/  IADD3.X R7, R3, UR5, RZ, P0, !PT ;  /* 0x0000000503077c10 */ /* 0x000fe200087fe4ff */
[----:B------:R-:W-:Y:S01]  /*2550*/  IMAD R3, R62, -0x2, R15 ;  /* 0xfffffffe3e037824 */ /* 0x000fe200078e020f */
[----:B-----5:R-:W-:Y:S02]  /*2560*/  ISETP.NE.AND P0, PT, R59, RZ, PT ;  /* 0x000000ff3b00720c */ /* 0x020fe40003f05270 */
[----:B------:R-:W-:Y:S01]  /*2570*/  LEA.HI.X R5, R10, R7, R11, 0x3, P1 ;  /* 0x000000070a057211 */ /* 0x000fe200008f1c0b */
[----:B------:R-:W-:-:S10]  /*2580*/  IMAD.IADD R73, R3, 0x1, -R22 ;  /* 0x0000000103497824 */ /* 0x000fd400078e0a16 */
[----:B------:R-:W-:Y:S05]  /*2590*/  @!P0 BRA `(.L_x_40) ;  /* 0x0000001400188947 */ /* 0x000fea0003800000 */
[----:B------:R-:W0:Y:S01]  /*25a0*/  LDC.64 R14, c[0x0][0x5b0] ;  /* 0x00016c00ff0e7b82 */ /* 0x000e220000000a00 */
[----:B------:R-:W-:Y:S01]  /*25b0*/  ULDC.64 UR4, c[0x0][0x5b8] ;  /* 0x00016e0000047ab9 */ /* 0x000fe20000000a00 */
[----:B------:R-:W-:Y:S01]  /*25c0*/  ISETP.GE.AND P3, PT, R73, 0x1, PT ;  /* 0x000000014900780c */ /* 0x000fe20003f66270 */
[----:B------:R-:W-:Y:S01]  /*25d0*/  IMAD.WIDE.U32 R8, R2, UR4, R8 ;  /* 0x0000000402087c25 */ /* 0x000fe2000f8e0008 */
[----:B------:R-:W-:Y:S02]  /*25e0*/  BSSY B1, `(.L_x_41) ;  /* 0x000000e000017945 */ /* 0x000fe40003800000 */
[----:B------:R-:W-:Y:S01]  /*25f0*/  ISETP.LT.OR P1, PT, R72, 0x1, !P3 ;  /* 0x000000014800780c */ /* 0x000fe20005f21670 */
[----:B------:R-:W-:Y:S01]  /*2600*/  IMAD R3, R71, UR4, RZ ;  /* 0x0000000447037c24 */ /* 0x000fe2000f8e02ff */
[----:B------:R-:W1:Y:S01]  /*2610*/  LDC.64 R20, c[0x0][0x5a8] ;  /* 0x00016a00ff147b82 */ /* 0x000e620000000a00 */
[----:B------:R-:W-:Y:S02]  /*2620*/  IADD3 R10, P0, R22, R8, RZ ;  /* 0x00000008160a7210 */ /* 0x000fe40007f1e0ff */
[----:B------:R-:W-:-:S05]  /*2630*/  IMAD R3, R2, UR5, R3 ;  /* 0x0000000502037c24 */ /* 0x000fca000f8e0203 */
[----:B------:R-:W-:Y:S01]  /*2640*/  IADD3.X R11, R70, R9, R3, P0, !PT ;  /* 0x00000009460b7210 */ /* 0x000fe200007fe403 */
[-C--:B0-----:R-:W-:Y:S02]  /*2650*/  IMAD R0, R13, R14.reuse, RZ ;  /* 0x0000000e0d007224 */ /* 0x081fe400078e02ff */
[----:B------:R-:W-:-:S04]  /*2660*/  IMAD.WIDE.U32 R2, R12, R14, R10 ;  /* 0x0000000e0c027225 */ /* 0x000fc800078e000a */
[----:B------:R-:W-:Y:S01]  /*2670*/  IMAD R19, R12, R15, R0 ;  /* 0x0000000f0c137224 */ /* 0x000fe200078e0200 */
[----:B-1----:R-:W-:-:S04]  /*2680*/  IADD3 R2, P0, R2, R20, RZ ;  /* 0x0000001402027210 */ /* 0x002fc80007f1e0ff */
[----:B------:R-:W-:Y:S01]  /*2690*/  IADD3.X R3, R21, R3, R19, P0, !PT ;  /* 0x0000000315037210 */ /* 0x000fe200007fe413 */
[----:B------:R-:W-:Y:S08]  /*26a0*/  @P1 BRA `(.L_x_42) ;  /* 0x0000000000041947 */ /* 0x000ff00003800000 */
[----:B------:R0:W5:Y:S02]  /*26b0*/  LDG.E.U8 R68, desc[UR36][R2.64] ;  /* 0x0000002402447981 */ /* 0x000164000c1e1100 */
.L_x_42:
[----:B------:R-:W-:Y:S05]  /*26c0*/  BSYNC B1 ;  /* 0x0000000000017941 */ /* 0x000fea0003800000 */
.L_x_41:
[----:B-----5:R-:W-:Y:S01]  /*26d0*/  LOP3.LUT R0, R68, 0xffff, RZ, 0xc0, !PT ;  /* 0x0000ffff44007812 */ /* 0x020fe200078ec0ff */
[C---:B------:R-:W-:Y:S01]  /*26e0*/  IMAD.SHL.U32 R8, R14.reuse, 0x8, RZ ;  /* 0x000000080e087824 */ /* 0x040fe200078e00ff */
[----:B------:R-:W-:Y:S01]  /*26f0*/  SHF.L.U64.HI R9, R14, 0x3, R15 ;  /* 0x000000030e097819 */ /* 0x000fe2000001020f */
[----:B------:R-:W-:Y:S01]  /*2700*/  BSSY B1, `(.L_x_43) ;  /* 0x000000e000017945 */ /* 0x000fe20003800000 */
[----:B------:R-:W-:Y:S02]  /*2710*/  PRMT R0, R0, 0x8880, RZ ;  /* 0x0000888000007816 */ /* 0x000fe400000000ff */
[----:B------:R-:W-:Y:S01]  /*2720*/  ISETP.GE.AND P2, PT, R73, 0x2, PT ;  /* 0x000000024900780c */ /* 0x000fe20003f46270 */
[----:B------:R-:W-:-:S03]  /*2730*/  IMAD.WIDE.U32 R8, R12, R14, R8 ;  /* 0x0000000e0c087225 */ /* 0x000fc600078e0008 */
[----:B------:R-:W-:Y:S01]  /*2740*/  ISETP.LT.OR P0, PT, R72, 0x1, !P2 ;  /* 0x000000014800780c */ /* 0x000fe20005701670 */
[----:B------:R-:W-:Y:S01]  /*2750*/  IMAD R13, R0, R59, RZ ;  /* 0x0000003b000d7224 */ /* 0x000fe200078e02ff */
[----:B------:R-:W-:Y:S01]  /*2760*/  IADD3 R8, P4, P5, R10, R20, R8 ;  /* 0x000000140a087210 */ /* 0x000fe20007d9e008 */
[----:B------:R-:W-:Y:S02]  /*2770*/  IMAD.IADD R12, R19, 0x1, R9 ;  /* 0x00000001130c7824 */ /* 0x000fe400078e0209 */
[----:B------:R-:W-:-:S05]  /*2780*/  @!P1 IMAD R15, R24, R58, R13 ;  /* 0x0000003a180f9224 */ /* 0x000fca00078e020d */
[----:B------:R1:W-:Y:S03]  /*2790*/  @!P1 STG.E.U8 desc[UR36][R6.64], R15 ;  /* 0x0000000f06009986 */ /* 0x0003e6000c101124 */
[----:B------:R-:W-:Y:S05]  /*27a0*/  @P0 BRA `(.L_x_44) ;  /* 0x00000000000c0947 */ /* 0x000fea0003800000 */
[----:B------:R-:W2:Y:S02]  /*27b0*/  LDG.E.U8 R68, desc[UR36][R2.64+0x1] ;  /* 0x0000012402447981 */ /* 0x000ea4000c1e1100 */
[----:B--2---:R-:W-:-:S05]  /*27c0*/  PRMT R0, R68, 0x8880, RZ ;  /* 0x0000888044007816 */ /* 0x004fca00000000ff */
[----:B------:R-:W-:-:S07]  /*27d0*/  IMAD R13, R0, R59, RZ ;  /* 0x0000003b000d7224 */ /* 0x000fce00078e02ff */
.L_x_44:
[----:B------:R-:W-:Y:S05]  /*27e0*/  BSYNC B1 ;  /* 0x0000000000017941 */ /* 0x000fea0003800000 */
.L_x_43:
[C---:B------:R-:W-:Y:S01]  /*27f0*/  ISETP.LT.OR P3, PT, R72.reuse, 0x9, !P3 ;  /* 0x000000094800780c */ /* 0x040fe20005f61670 */
[----:B------:R-:W-:Y:S01]  /*2800*/  @!P0 IMAD R25, R25, R58, R13 ;  /* 0x0000003a19198224 */ /* 0x000fe200078e020d */
[----:B------:R-:W-:Y:S01]  /*2810*/  ISETP.GE.AND P1, PT, R73, 0x9, PT ;  /* 0x000000094900780c */ /* 0x000fe20003f26270 */
[----:B------:R-:W-:Y:S01]  /*2820*/  BSSY B1, `(.L_x_45) ;  /* 0x000000b000017945 */ /* 0x000fe20003800000 */
[----:B------:R-:W-:Y:S02]  /*2830*/  IADD3.X R9, R11, R21, R12, P4, P5 ;  /* 0x000000150b097210 */ /* 0x000fe400027ea40c */
[----:B------:R2:W-:Y:S01]  /*2840*/  @!P0 STG.E.U8 desc[UR36][R6.64+0x1], R25 ;  /* 0x0000011906008986 */ /* 0x0005e2000c101124 */
[----:B------:R-:W-:Y:S02]  /*2850*/  ISETP.GE.AND P0, PT, R73, 0xa, PT ;  /* 0x0000000a4900780c */ /* 0x000fe40003f06270 */
[C---:B------:R-:W-:Y:S02]  /*2860*/  ISETP.LT.OR P2, PT, R72.reuse, 0x9, !P2 ;  /* 0x000000094800780c */ /* 0x040fe40005741670 */
[----:B------:R-:W-:-:S02]  /*2870*/  ISETP.LT.OR P5, PT, R72, 0x1, !P1 ;  /* 0x000000014800780c */ /* 0x000fc40004fa1670 */
[----:B------:R-:W-:Y:S01]  /*2880*/  ISETP.LT.OR P4, PT, R72, 0x1, !P0 ;  /* 0x000000014800780c */ /* 0x000fe20004781670 */
[----:B------:R-:W-:-:S12]  /*2890*/  @P3 BRA `(.L_x_46) ;  /* 0x00000000000c3947 */ /* 0x000fd80003800000 */
[----:B------:R-:W3:Y:S02]  /*28a0*/  LDG.E.U8 R68, desc[UR36][R8.64] ;  /* 0x0000002408447981 */ /* 0x000ee4000c1e1100 */
[----:B---3--:R-:W-:-:S05]  /*28b0*/  PRMT R0, R68, 0x8880, RZ ;  /* 0x0000888044007816 */ /* 0x008fca00000000ff */
[----:B------:R-:W-:-:S07]  /*28c0*/  IMAD R13, R0, R59, RZ ;  /* 0x0000003b000d7224 */ /* 0x000fce00078e02ff */
.L_x_46:
[----:B------:R-:W-:Y:S05]  /*28d0*/  BSYNC B1 ;  /* 0x0000000000017941 */ /* 0x000fea0003800000 */
.L_x_45:
[----:B------:R-:W-:Y:S01]  /*28e0*/  @!P3 IMAD R11, R26, R58, R13 ;  /* 0x0000003a1a0bb224 */ /* 0x000fe200078e020d */
[----:B------:R-:W-:Y:S04]  /*28f0*/  BSSY B1, `(.L_x_47) ;  /* 0x0000006000017945 */ /* 0x000fe80003800000 */
[----:B------:R3:W-:Y:S01]  /*2900*/  @!P3 STG.E.U8 desc[UR36][R4.64], R11 ;  /* 0x0000000b0400b986 */ /* 0x0007e2000c101124 */
[----:B------:R-:W-:Y:S05]  /*2910*/  @P2 BRA `(.L_x_48) ;  /* 0x00000000000c2947 */ /* 0x000fea0003800000 */
[----:B------:R-:W4:Y:S02]  /*2920*/  LDG.E.U8 R68, desc[UR36][R8.64+0x1] ;  /* 0x0000012408447981 */ /* 0x000f24000c1e1100 */
[----:B----4-:R-:W-:-:S05]  /*2930*/  PRMT R0, R68, 0x8880, RZ ;  /* 0x0000888044007816 */ /* 0x010fca00000000ff */
[----:B------:R-:W-:-:S07]  /*2940*/  IMAD R13, R0, R59, RZ ;  /* 0x0000003b000d7224 */ /* 0x000fce00078e02ff */
.L_x_48:
[----:B------:R-:W-:Y:S05]  /*2950*/  BSYNC B1 ;  /* 0x0000000000017941 */ /* 0x000fea0003800000 */
.L_x_47:
[----:B------:R-:W-:Y:S01]  /*2960*/  @!P2 IMAD R27, R27, R58, R13 ;  /* 0x0000003a1b1ba224 */ /* 0x000fe200078e020d */
[----:B------:R-:W-:Y:S04]  /*2970*/  BSSY B1, `(.L_x_49) ;  /* 0x0000006000017945 */ /* 0x000fe80003800000 */
[----:B------:R4:W-:Y:S01]  /*2980*/  @!P2 STG.E.U8 desc[UR36][R4.64+0x1], R27 ;  /* 0x0000011b0400a986 */ /* 0x0009e2000c101124 */
[----:B------:R-:W-:Y:S05]  /*2990*/  @P5 BRA `(.L_x_50) ;  /* 0x00000000000c5947 */ /* 0x000fea0003800000 */
[----:B------:R-:W5:Y:S02]  /*29a0*/  LDG.E.U8 R68, desc[UR36][R2.64+0x8] ;  /* 0x0000082402447981 */ /* 0x000f64000c1e1100 */
[----:B-----5:R-:W-:-:S05]  /*29b0*/  PRMT R0, R68, 0x8880, RZ ;  /* 0x0000888044007816 */ /* 0x020fca00000000ff */
[----:B------:R-:W-:-:S07]  /*29c0*/  IMAD R13, R0, R59, RZ ;  /* 0x0000003b000d7224 */ /* 0x000fce00078e02ff */
.L_x_50:
[----:B------:R-:W-:Y:S05]  /*29d0*/  BSYNC B1 ;  /* 0x0000000000017941 */ /* 0x000fea0003800000 */
.L_x_49:
[----:B---3--:R-:W-:Y:S01]  /*29e0*/  @!P5 IMAD R11, R28, R58, R13 ;  /* 0x0000003a1c0bd224 */ /* 0x008fe200078e020d */
[----:B------:R-:W-:Y:S04]  /*29f0*/  BSSY B1, `(.L_x_51) ;  /* 0x0000006000017945 */ /* 0x000fe80003800000 */
[----:B------:R3:W-:Y:S01]  /*2a00*/  @!P5 STG.E.U8 desc[UR36][R6.64+0x8], R11 ;  /* 0x0000080b0600d986 */ /* 0x0007e2000c101124 */
[----:B------:R-:W-:Y:S05]  /*2a10*/  @P4 BRA `(.L_x_52) ;  /* 0x00000000000c4947 */ /* 0x000fea0003800000 */
[----:B------:R-:W5:Y:S02]  /*2a20*/  LDG.E.U8 R68, desc[UR36][R2.64+0x9] ;  /* 0x0000092402447981 */ /* 0x000f64000c1e1100 */
[----:B-----5:R-:W-:-:S05]  /*2a30*/  PRMT R0, R68, 0x8880, RZ ;  /* 0x0000888044007816 */ /* 0x020fca00000000ff */
[----:B------:R-:W-:-:S07]  /*2a40*/  IMAD R13, R0, R59, RZ ;  /* 0x0000003b000d7224 */ /* 0x000fce00078e02ff */
.L_x_52:
[----:B------:R-:W-:Y:S05]  /*2a50*/  BSYNC B1 ;  /* 0x0000000000017941 */ /* 0x000fea0003800000 */
.L_x_51:
[C---:B------:R-:W-:Y:S01]  /*2a60*/  ISETP.LT.OR P1, PT, R72.reuse, 0x9, !P1 ;  /* 0x000000094800780c */ /* 0x040fe20004f21670 */
[----:B------:R-:W-:Y:S01]  /*2a70*/  @!P4 IMAD R29, R29, R58, R13 ;  /* 0x0000003a1d1dc224 */ /* 0x000fe200078e020d */
[C---:B------:R-:W-:Y:S01]  /*2a80*/  ISETP.GE.AND P3, PT, R73.reuse, 0x11, PT ;  /* 0x000000114900780c */ /* 0x040fe20003f66270 */
[----:B------:R-:W-:Y:S01]  /*2a90*/  BSSY B1, `(.L_x_53) ;  /* 0x000000a000017945 */ /* 0x000fe20003800000 */
[----:B------:R-:W-:Y:S02]  /*2aa0*/  ISETP.GE.AND P2, PT, R73, 0x12, PT ;  /* 0x000000124900780c */ /* 0x000fe40003f46270 */
[----:B------:R0:W-:Y:S01]  /*2ab0*/  @!P4 STG.E.U8 desc[UR36][R6.64+0x9], R29 ;  /* 0x0000091d0600c986 */ /* 0x0001e2000c101124 */
[C---:B------:R-:W-:Y:S02]  /*2ac0*/  ISETP.LT.OR P0, PT, R72.reuse, 0x9, !P0 ;  /* 0x000000094800780c */ /* 0x040fe40004701670 */
[C---:B------:R-:W-:Y:S02]  /*2ad0*/  ISETP.LT.OR P5, PT, R72.reuse, 0x1, !P3 ;  /* 0x000000014800780c */ /* 0x040fe40005fa1670 */
[----:B------:R-:W-:-:S02]  /*2ae0*/  ISETP.LT.OR P4, PT, R72, 0x1, !P2 ;  /* 0x000000014800780c */ /* 0x000fc40005781670 */
[----:B------:R-:W-:Y:S11]  /*2af0*/  @P1 BRA `(.L_x_54) ;  /* 0x00000000000c1947 */ /* 0x000ff60003800000 */
[----:B------:R-:W5:Y:S02]  /*2b00*/  LDG.E.U8 R68, desc[UR36][R8.64+0x8] ;  /* 0x0000082408447981 */ /* 0x000f64000c1e1100 */
[----:B-----5:R-:W-:-:S05]  /*2b10*/  PRMT R0, R68, 0x8880, RZ ;  /* 0x0000888044007816 */ /* 0x020fca00000000ff */
[----:B------:R-:W-:-:S07]  /*2b20*/  IMAD R13, R0, R59, RZ ;  /* 0x0000003b000d7224 */ /* 0x000fce00078e02ff */
.L_x_54:
[----:B------:R-:W-:Y:S05]  /*2b30*/  BSYNC B1 ;  /* 0x0000000000017941 */ /* 0x000fea0003800000 */
.L_x_53:
[----:B---3--:R-:W-:Y:S01]  /*2b40*/  @!P1 IMAD R11, R30, R58, R13 ;  /* 0x0000003a1e0b9224 */ /* 0x008fe200078e020d */
[----:B------:R-:W-:Y:S04]  /*2b50*/  BSSY B1, `(.L_x_55) ;  /* 0x0000006000017945 */ /* 0x000fe80003800000 */
[----:B------:R3:W-:Y:S01]  /*2b60*/  @!P1 STG.E.U8 desc[UR36][R4.64+0x8], R11 ;  /* 0x0000080b04009986 */ /* 0x0007e2000c101124 */
[----:B------:R-:W-:Y:S05]  /*2b70*/  @P0 BRA `(.L_x_56) ;  /* 0x00000000000c0947 */ /* 0x000fea0003800000 */
[----:B------:R-:W5:Y:S02]  /*2b80*/  LDG.E.U8 R68, desc[UR36][R8.64+0x9] ;  /* 0x0000092408447981 */ /* 0x000f64000c1e1100 */
[----:B-----5:R-:W-:-:S05]  /*2b90*/  PRMT R0, R68, 0x8880, RZ ;  /* 0x0000888044007816 */ /* 0x020fca00000000ff */
[----:B------:R-:W-:-:S07]  /*2ba0*/  IMAD R13, R0, R59, RZ ;  /* 0x0000003b000d7224 */ /* 0x000fce00078e02ff */
.L_x_56:
[----:B------:R-:W-:Y:S05]  /*2bb0*/  BSYNC B1 ;  /* 0x0000000000017941 */ /* 0x000fea0003800000 */
.L_x_55:
[----:B------:R-:W-:Y:S01]  /*2bc0*/  @!P0 IMAD R31, R31, R58, R13 ;  /* 0x0000003a1f1f8224 */ /* 0x000fe200078e020d */
[----:B------:R-:W-:Y:S04]  /*2bd0*/  BSSY B1, `(.L_x_57) ;  /* 0x0000006000017945 */ /* 0x000fe80003800000 */
[----:B------:R0:W-:Y:S01]  /*2be0*/  @!P0 STG.E.U8 desc[UR36][R4.64+0x9], R31 ;  /* 0x0000091f04008986 */ /* 0x0001e2000c101124 */
[----:B------:R-:W-:Y:S05]  /*2bf0*/  @P5 BRA `(.L_x_58) ;  /* 0x00000000000c5947 */ /* 0x000fea0003800000 */
[----:B------:R-:W5:Y:S02]  /*2c00*/  LDG.E.U8 R68, desc[UR36][R2.64+0x10] ;  /* 0x0000102402447981 */ /* 0x000f64000c1e1100 */
[----:B-----5:R-:W-:-:S05]  /*2c10*/  PRMT R0, R68, 0x8880, RZ ;  /* 0x0000888044007816 */ /* 0x020fca00000000ff */
[----:B------:R-:W-:-:S07]  /*2c20*/  IMAD R13, R0, R59, RZ ;  /* 0x0000003b000d7224 */ /* 0x000fce00078e02ff */
.L_x_58:
[----:B------:R-:W-:Y:S05]  /*2c30*/  BSYNC B1 ;  /* 0x0000000000017941 */ /* 0x000fea0003800000 */
.L_x_57:
[----:B---3--:R-:W-:Y:S01]  /*2c40*/  @!P5 IMAD R11, R32, R58, R13 ;  /* 0x0000003a200bd224 */ /* 0x008fe200078e020d */
[----:B------:R-:W-:Y:S04]  /*2c50*/  BSSY B1, `(.L_x_59) ;  /* 0x0000006000017945 */ /* 0x000fe80003800000 */
[----:B------:R3:W-:Y:S01]  /*2c60*/  @!P5 STG.E.U8 desc[UR36][R6.64+0x10], R11 ;  /* 0x0000100b0600d986 */ /* 0x0007e2000c101124 */
[----:B------:R-:W-:Y:S05]  /*2c70*/  @P4 BRA `(.L_x_60) ;  /* 0x00000000000c4947 */ /* 0x000fea0003800000 */
[----:B------:R-:W5:Y:S02]  /*2c80*/  LDG.E.U8 R68, desc[UR36][R2.64+0x11] ;  /* 0x0000112402447981 */ /* 0x000f64000c1e1100 */
[----:B-----5:R-:W-:-:S05]  /*2c90*/  PRMT R0, R68, 0x8880, RZ ;  /* 0x0000888044007816 */ /* 0x020fca00000000ff */
[----:B------:R-:W-:-:S07]  /*2ca0*/  IMAD R13, R0, R59, RZ ;  /* 0x0000003b000d7224 */ /* 0x000fce00078e02ff */
.L_x_60:
[----:B------:R-:W-:Y:S05]  /*2cb0*/  BSYNC B1 ;  /* 0x0000000000017941 */ /* 0x000fea0003800000 */
.L_x_59:
        /* <DEDUP_REMOVED lines=13> */
.L_x_62:
[----:B------:R-:W-:Y:S05]  /*2d90*/  BSYNC B1 ;  /* 0x0000000000017941 */ /* 0x000fea0003800000 */
.L_x_61:
[----:B---3--:R-:W-:Y:S01]  /*2da0*/  @!P3 IMAD R11, R34, R58, R13 ;  /* 0x0000003a220bb224 */ /* 0x008fe200078e020d */
[----:B------:R-:W-:Y:S04]  /*2db0*/  BSSY B1, `(.L_x_63) ;  /* 0x0000006000017945 */ /* 0x000fe80003800000 */
[----:B------:R3:W-:Y:S01]  /*2dc0*/  @!P3 STG.E.U8 desc[UR36][R4.64+0x10], R11 ;  /* 0x0000100b0400b986 */ /* 0x0007e2000c101124 */
[----:B------:R-:W-:Y:S05]  /*2dd0*/  @P2 BRA `(.L_x_64) ;  /* 0x00000000000c2947 */ /* 0x000fea0003800000 */
[----:B------:R-:W5:Y:S02]  /*2de0*/  LDG.E.U8 R68, desc[UR36][R8.64+0x11] ;  /* 0x0000112408447981 */ /* 0x000f64000c1e1100 */
[----:B-----5:R-:W-:-:S05]  /*2df0*/  PRMT R0, R68, 0x8880, RZ ;  /* 0x0000888044007816 */ /* 0x020fca00000000ff */
[----:B------:R-:W-:-:S07]  /*2e00*/  IMAD R13, R0, R59, RZ ;  /* 0x0000003b000d7224 */ /* 0x000fce00078e02ff */
.L_x_64:
[----:B------:R-:W-:Y:S05]  /*2e10*/  BSYNC B1 ;  /* 0x0000000000017941 */ /* 0x000fea0003800000 */
.L_x_63:
[----:B------:R-:W-:Y:S01]  /*2e20*/  @!P2 IMAD R35, R35, R58, R13 ;  /* 0x0000003a2323a224 */ /* 0x000fe200078e020d */
[----:B------:R-:W-:Y:S04]  /*2e30*/  BSSY B1, `(.L_x_65) ;  /* 0x0000006000017945 */ /* 0x000fe80003800000 */
[----:B------:R0:W-:Y:S01]  /*2e40*/  @!P2 STG.E.U8 desc[UR36][R4.64+0x11], R35 ;  /* 0x000011230400a986 */ /* 0x0001e2000c101124 */
[----:B------:R-:W-:Y:S05]  /*2e50*/  @P5 BRA `(.L_x_66) ;  /* 0x00000000000c5947 */ /* 0x000fea0003800000 */
[----:B------:R-:W5:Y:S02]  /*2e60*/  LDG.E.U8 R68, desc[UR36][R2.64+0x18] ;  /* 0x0000182402447981 */ /* 0x000f64000c1e1100 */
[----:B-----5:R-:W-:-:S05]  /*2e70*/  PRMT R0, R68, 0x8880, RZ ;  /* 0x0000888044007816 */ /* 0x020fca00000000ff */
[----:B------:R-:W-:-:S07]  /*2e80*/  IMAD R13, R0, R59, RZ ;  /* 0x0000003b000d7224 */ /* 0x000fce00078e02ff */
.L_x_66:
[----:B------:R-:W-:Y:S05]  /*2e90*/  BSYNC B1 ;  /* 0x0000000000017941 */ /* 0x000fea0003800000 */
.L_x_65:
[----:B---3--:R-:W-:Y:S01]  /*2ea0*/  @!P5 IMAD R11, R36, R58, R13 ;  /* 0x0000003a240bd224 */ /* 0x008fe200078e020d */
[----:B------:R-:W-:Y:S04]  /*2eb0*/  BSSY B1, `(.L_x_67) ;  /* 0x0000006000017945 */ /* 0x000fe80003800000 */
[----:B------:R3:W-:Y:S01]  /*2ec0*/  @!P5 STG.E.U8 desc[UR36][R6.64+0x18], R11 ;  /* 0x0000180b0600d986 */ /* 0x0007e2000c101124 */
[----:B------:R-:W-:Y:S05]  /*2ed0*/  @P4 BRA `(.L_x_68) ;  /* 0x00000000000c4947 */ /* 0x000fea0003800000 */
[----:B------:R-:W5:Y:S02]  /*2ee0*/  LDG.E.U8 R68, desc[UR36][R2.64+0x19] ;  /* 0x0000192402447981 */ /* 0x000f64000c1e1100 */
[----:B-----5:R-:W-:-:S05]  /*2ef0*/  PRMT R0, R68, 0x8880, RZ ;  /* 0x0000888044007816 */ /* 0x020fca00000000ff */
[----:B------:R-:W-:-:S07]  /*2f00*/  IMAD R13, R0, R59, RZ ;  /* 0x0000003b000d7224 */ /* 0x000fce00078e02ff */
.L_x_68:
[----:B------:R-:W-:Y:S05]  /*2f10*/  BSYNC B1 ;  /* 0x0000000000017941 */ /* 0x000fea0003800000 */
.L_x_67:
        /* <DEDUP_REMOVED lines=13> */
.L_x_70:
[----:B------:R-:W-:Y:S05]  /*2ff0*/  BSYNC B1 ;  /* 0x0000000000017941 */ /* 0x000fea0003800000 */
.L_x_69:
[----:B---3--:R-:W-:Y:S01]  /*3000*/  @!P1 IMAD R11, R38, R58, R13 ;  /* 0x0000003a260b9224 */ /* 0x008fe200078e020d */
[----:B------:R-:W-:Y:S04]  /*3010*/  BSSY B1, `(.L_x_71) ;  /* 0x0000006000017945 */ /* 0x000fe80003800000 */
[----:B------:R3:W-:Y:S01]  /*3020*/  @!P1 STG.E.U8 desc[UR36][R4.64+0x18], R11 ;  /* 0x0000180b04009986 */ /* 0x0007e2000c101124 */
[----:B------:R-:W-:Y:S05]  /*3030*/  @P4 BRA `(.L_x_72) ;  /* 0x00000000000c4947 */ /* 0x000fea0003800000 */
[----:B------:R-:W5:Y:S02]  /*3040*/  LDG.E.U8 R68, desc[UR36][R8.64+0x19] ;  /* 0x0000192408447981 */ /* 0x000f64000c1e1100 */
[----:B-----5:R-:W-:-:S05]  /*3050*/  PRMT R0, R68, 0x8880, RZ ;  /* 0x0000888044007816 */ /* 0x020fca00000000ff */
[----:B------:R-:W-:-:S07]  /*3060*/  IMAD R13, R0, R59, RZ ;  /* 0x0000003b000d7224 */ /* 0x000fce00078e02ff */
.L_x_72:
[----:B------:R-:W-:Y:S05]  /*3070*/  BSYNC B1 ;  /* 0x0000000000017941 */ /* 0x000fea0003800000 */
.L_x_71:
[----:B------:R-:W-:Y:S01]  /*3080*/  @!P4 IMAD R39, R39, R58, R13 ;  /* 0x0000003a2727c224 */ /* 0x000fe200078e020d */
[----:B------:R-:W-:Y:S04]  /*3090*/  BSSY B1, `(.L_x_73) ;  /* 0x0000006000017945 */ /* 0x000fe80003800000 */
[----:B------:R0:W-:Y:S01]  /*30a0*/  @!P4 STG.E.U8 desc[UR36][R4.64+0x19], R39 ;  /* 0x000019270400c986 */ /* 0x0001e2000c101124 */
[----:B------:R-:W-:Y:S05]  /*30b0*/  @P5 BRA `(.L_x_74) ;  /* 0x00000000000c5947 */ /* 0x000fea0003800000 */
[----:B------:R-:W5:Y:S02]  /*30c0*/  LDG.E.U8 R68, desc[UR36][R2.64+0x20] ;  /* 0x0000202402447981 */ /* 0x000f64000c1e1100 */
[----:B-----5:R-:W-:-:S05]  /*30d0*/  PRMT R0, R68, 0x8880, RZ ;  /* 0x0000888044007816 */ /* 0x020fca00000000ff */
[----:B------:R-:W-:-:S07]  /*30e0*/  IMAD R13, R0, R59, RZ ;  /* 0x0000003b000d7224 */ /* 0x000fce00078e02ff */
.L_x_74:
[----:B------:R-:W-:Y:S05]  /*30f0*/  BSYNC B1 ;  /* 0x0000000000017941 */ /* 0x000fea0003800000 */
.L_x_73:
[----:B---3--:R-:W-:Y:S01]  /*3100*/  @!P5 IMAD R11, R40, R58, R13 ;  /* 0x0000003a280bd224 */ /* 0x008fe200078e020d */
[----:B------:R-:W-:Y:S04]  /*3110*/  BSSY B1, `(.L_x_75) ;  /* 0x0000006000017945 */ /* 0x000fe80003800000 */
[----:B------:R3:W-:Y:S01]  /*3120*/  @!P5 STG.E.U8 desc[UR36][R6.64+0x20], R11 ;  /* 0x0000200b0600d986 */ /* 0x0007e2000c101124 */
[----:B------:R-:W-:Y:S05]  /*3130*/  @P0 BRA `(.L_x_76) ;  /* 0x00000000000c0947 */ /* 0x000fea0003800000 */
[----:B------:R-:W5:Y:S02]  /*3140*/  LDG.E.U8 R68, desc[UR36][R2.64+0x21] ;  /* 0x0000212402447981 */ /* 0x000f64000c1e1100 */
[----:B-----5:R-:W-:-:S05]  /*3150*/  PRMT R0, R68, 0x8880, RZ ;  /* 0x0000888044007816 */ /* 0x020fca00000000ff */
[----:B------:R-:W-:-:S07]  /*3160*/  IMAD R13, R0, R59, RZ ;  /* 0x0000003b000d7224 */ /* 0x000fce00078e02ff */
.L_x_76:
[----:B------:R-:W-:Y:S05]  /*3170*/  BSYNC B1 ;  /* 0x0000000000017941 */ /* 0x000fea0003800000 */
.L_x_75:
        /* <DEDUP_REMOVED lines=13> */
.L_x_78:
[----:B------:R-:W-:Y:S05]  /*3250*/  BSYNC B1 ;  /* 0x0000000000017941 */ /* 0x000fea0003800000 */
.L_x_77:
[----:B---3--:R-:W-:Y:S01]  /*3260*/  @!P3 IMAD R11, R42, R58, R13 ;  /* 0x0000003a2a0bb224 */ /* 0x008fe200078e020d */
[----:B------:R-:W-:Y:S04]  /*3270*/  BSSY B1, `(.L_x_79) ;  /* 0x0000006000017945 */ /* 0x000fe80003800000 */
[----:B------:R3:W-:Y:S01]  /*3280*/  @!P3 STG.E.U8 desc[UR36][R4.64+0x20], R11 ;  /* 0x0000200b0400b986 */ /* 0x0007e2000c101124 */
[----:B------:R-:W-:Y:S05]  /*3290*/  @P2 BRA `(.L_x_80) ;  /* 0x00000000000c2947 */ /* 0x000fea0003800000 */
[----:B------:R-:W5:Y:S02]  /*32a0*/  LDG.E.U8 R68, desc[UR36][R8.64+0x21] ;  /* 0x0000212408447981 */ /* 0x000f64000c1e1100 */
[----:B-----5:R-:W-:-:S05]  /*32b0*/  PRMT R0, R68, 0x8880, RZ ;  /* 0x0000888044007816 */ /* 0x020fca00000000ff */
[----:B------:R-:W-:-:S07]  /*32c0*/  IMAD R13, R0, R59, RZ ;  /* 0x0000003b000d7224 */ /* 0x000fce00078e02ff */
.L_x_80:
[----:B------:R-:W-:Y:S05]  /*32d0*/  BSYNC B1 ;  /* 0x0000000000017941 */ /* 0x000fea0003800000 */
.L_x_79:
[----:B------:R-:W-:Y:S01]  /*32e0*/  @!P2 IMAD R43, R43, R58, R13 ;  /* 0x0000003a2b2ba224 */ /* 0x000fe200078e020d */
[----:B------:R-:W-:Y:S04]  /*32f0*/  BSSY B1, `(.L_x_81) ;  /* 0x0000006000017945 */ /* 0x000fe80003800000 */
[----:B------:R0:W-:Y:S01]  /*3300*/  @!P2 STG.E.U8 desc[UR36][R4.64+0x21], R43 ;  /* 0x0000212b0400a986 */ /* 0x0001e2000c101124 */
[----:B------:R-:W-:Y:S05]  /*3310*/  @P0 BRA `(.L_x_82) ;  /* 0x00000000000c0947 */ /* 0x000fea0003800000 */
[----:B------:R-:W5:Y:S02]  /*3320*/  LDG.E.U8 R68, desc[UR36][R2.64+0x28] ;  /* 0x0000282402447981 */ /* 0x000f64000c1e1100 */
[----:B-----5:R-:W-:-:S05]  /*3330*/  PRMT R0, R68, 0x8880, RZ ;  /* 0x0000888044007816 */ /* 0x020fca00000000ff */
[----:B------:R-:W-:-:S07]  /*3340*/  IMAD R13, R0, R59, RZ ;  /* 0x0000003b000d7224 */ /* 0x000fce00078e02ff */
.L_x_82:
[----:B------:R-:W-:Y:S05]  /*3350*/  BSYNC B1 ;  /* 0x0000000000017941 */ /* 0x000fea0003800000 */
.L_x_81:
[----:B---3--:R-:W-:Y:S01]  /*3360*/  @!P0 IMAD R11, R44, R58, R13 ;  /* 0x0000003a2c0b8224 */ /* 0x008fe200078e020d */
[----:B------:R-:W-:Y:S04]  /*3370*/  BSSY B1, `(.L_x_83) ;  /* 0x0000006000017945 */ /* 0x000fe80003800000 */
[----:B------:R3:W-:Y:S01]  /*3380*/  @!P0 STG.E.U8 desc[UR36][R6.64+0x28], R11 ;  /* 0x0000280b06008986 */ /* 0x0007e2000c101124 */
[----:B------:R-:W-:Y:S05]  /*3390*/  @P5 BRA `(.L_x_84) ;  /* 0x00000000000c5947 */ /* 0x000fea0003800000 */
[----:B------:R-:W5:Y:S02]  /*33a0*/  LDG.E.U8 R68, desc[UR36][R2.64+0x29] ;  /* 0x0000292402447981 */ /* 0x000f64000c1e1100 */
[----:B-----5:R-:W-:-:S05]  /*33b0*/  PRMT R0, R68, 0x8880, RZ ;  /* 0x0000888044007816 */ /* 0x020fca00000000ff */
[----:B------:R-:W-:-:S07]  /*33c0*/  IMAD R13, R0, R59, RZ ;  /* 0x0000003b000d7224 */ /* 0x000fce00078e02ff */
.L_x_84:
[----:B------:R-:W-:Y:S05]  /*33d0*/  BSYNC B1 ;  /* 0x0000000000017941 */ /* 0x000fea0003800000 */
.L_x_83:
        /* <DEDUP_REMOVED lines=13> */
.L_x_86:
[----:B------:R-:W-:Y:S05]  /*34b0*/  BSYNC B1 ;  /* 0x0000000000017941 */ /* 0x000fea0003800000 */
.L_x_85:
[----:B---3--:R-:W-:Y:S01]  /*34c0*/  @!P4 IMAD R11, R46, R58, R13 ;  /* 0x0000003a2e0bc224 */ /* 0x008fe200078e020d */
[----:B------:R-:W-:Y:S04]  /*34d0*/  BSSY B1, `(.L_x_87) ;  /* 0x0000006000017945 */ /* 0x000fe80003800000 */
[----:B------:R3:W-:Y:S01]  /*34e0*/  @!P4 STG.E.U8 desc[UR36][R4.64+0x28], R11 ;  /* 0x0000280b0400c986 */ /* 0x0007e2000c101124 */
[----:B------:R-:W-:Y:S05]  /*34f0*/  @P1 BRA `(.L_x_88) ;  /* 0x00000000000c1947 */ /* 0x000fea0003800000 */
[----:B------:R-:W5:Y:S02]  /*3500*/  LDG.E.U8 R68, desc[UR36][R8.64+0x29] ;  /* 0x0000292408447981 */ /* 0x000f64000c1e1100 */
[----:B-----5:R-:W-:-:S05]  /*3510*/  PRMT R0, R68, 0x8880, RZ ;  /* 0x0000888044007816 */ /* 0x020fca00000000ff */
[----:B------:R-:W-:-:S07]  /*3520*/  IMAD R13, R0, R59, RZ ;  /* 0x0000003b000d7224 */ /* 0x000fce00078e02ff */
.L_x_88:
[----:B------:R-:W-:Y:S05]  /*3530*/  BSYNC B1 ;  /* 0x0000000000017941 */ /* 0x000fea0003800000 */
.L_x_87:
[----:B------:R-:W-:Y:S01]  /*3540*/  @!P1 IMAD R47, R47, R58, R13 ;  /* 0x0000003a2f2f9224 */ /* 0x000fe200078e020d */
[----:B------:R-:W-:Y:S04]  /*3550*/  BSSY B1, `(.L_x_89) ;  /* 0x0000006000017945 */ /* 0x000fe80003800000 */
[----:B------:R0:W-:Y:S01]  /*3560*/  @!P1 STG.E.U8 desc[UR36][R4.64+0x29], R47 ;  /* 0x0000292f04009986 */ /* 0x0001e2000c101124 */
[----:B------:R-:W-:Y:S05]  /*3570*/  @P3 BRA `(.L_x_90) ;  /* 0x00000000000c3947 */ /* 0x000fea0003800000 */
[----:B------:R-:W5:Y:S02]  /*3580*/  LDG.E.U8 R68, desc[UR36][R2.64+0x30] ;  /* 0x0000302402447981 */ /* 0x000f64000c1e1100 */
[----:B-----5:R-:W-:-:S05]  /*3590*/  PRMT R0, R68, 0x8880, RZ ;  /* 0x0000888044007816 */ /* 0x020fca00000000ff */
[----:B------:R-:W-:-:S07]  /*35a0*/  IMAD R13, R0, R59, RZ ;  /* 0x0000003b000d7224 */ /* 0x000fce00078e02ff */
.L_x_90:
[----:B------:R-:W-:Y:S05]  /*35b0*/  BSYNC B1 ;  /* 0x0000000000017941 */ /* 0x000fea0003800000 */
.L_x_89:
[----:B---3--:R-:W-:Y:S01]  /*35c0*/  @!P3 IMAD R11, R48, R58, R13 ;  /* 0x0000003a300bb224 */ /* 0x008fe200078e020d */
[----:B------:R-:W-:Y:S04]  /*35d0*/  BSSY B1, `(.L_x_91) ;  /* 0x0000006000017945 */ /* 0x000fe80003800000 */
[----:B------:R3:W-:Y:S01]  /*35e0*/  @!P3 STG.E.U8 desc[UR36][R6.64+0x30], R11 ;  /* 0x0000300b0600b986 */ /* 0x0007e2000c101124 */
[----:B------:R-:W-:Y:S05]  /*35f0*/  @P5 BRA `(.L_x_92) ;  /* 0x00000000000c5947 */ /* 0x000fea0003800000 */
[----:B------:R-:W5:Y:S02]  /*3600*/  LDG.E.U8 R68, desc[UR36][R2.64+0x31] ;  /* 0x0000312402447981 */ /* 0x000f64000c1e1100 */
[----:B-----5:R-:W-:-:S05]  /*3610*/  PRMT R0, R68, 0x8880, RZ ;  /* 0x0000888044007816 */ /* 0x020fca00000000ff */
[----:B------:R-:W-:-:S07]  /*3620*/  IMAD R13, R0, R59, RZ ;  /* 0x0000003b000d7224 */ /* 0x000fce00078e02ff */
.L_x_92:
[----:B------:R-:W-:Y:S05]  /*3630*/  BSYNC B1 ;  /* 0x0000000000017941 */ /* 0x000fea0003800000 */
.L_x_91:
        /* <DEDUP_REMOVED lines=9> */
[----:B------:R-:W-:Y:S01]  /*36d0*/  ISETP.LT.OR P3, PT, R72, 0x9, !P3 ;  /* 0x000000094800780c */ /* 0x000fe20005f61670 */
[----:B------:R-:W-:-:S12]  /*36e0*/  @P2 BRA `(.L_x_94) ;  /* 0x00000000000c2947 */ /* 0x000fd80003800000 */
[----:B------:R-:W5:Y:S02]  /*36f0*/  LDG.E.U8 R68, desc[UR36][R8.64+0x30] ;  /* 0x0000302408447981 */ /* 0x000f64000c1e1100 */
[----:B-----5:R-:W-:-:S05]  /*3700*/  PRMT R0, R68, 0x8880, RZ ;  /* 0x0000888044007816 */ /* 0x020fca00000000ff */
[----:B------:R-:W-:-:S07]  /*3710*/  IMAD R13, R0, R59, RZ ;  /* 0x0000003b000d7224 */ /* 0x000fce00078e02ff */
.L_x_94:
[----:B------:R-:W-:Y:S05]  /*3720*/  BSYNC B1 ;  /* 0x0000000000017941 */ /* 0x000fea0003800000 */
.L_x_93:
[----:B---3--:R-:W-:Y:S01]  /*3730*/  @!P2 IMAD R11, R50, R58, R13 ;  /* 0x0000003a320ba224 */ /* 0x008fe200078e020d */
[----:B------:R-:W-:Y:S04]  /*3740*/  BSSY B1, `(.L_x_95) ;  /* 0x0000006000017945 */ /* 0x000fe80003800000 */
[----:B------:R3:W-:Y:S01]  /*3750*/  @!P2 STG.E.U8 desc[UR36][R4.64+0x30], R11 ;  /* 0x0000300b0400a986 */ /* 0x0007e2000c101124 */
[----:B------:R-:W-:Y:S05]  /*3760*/  @P0 BRA `(.L_x_96) ;  /* 0x00000000000c0947 */ /* 0x000fea0003800000 */
[----:B------:R-:W5:Y:S02]  /*3770*/  LDG.E.U8 R68, desc[UR36][R8.64+0x31] ;  /* 0x0000312408447981 */ /* 0x000f64000c1e1100 */
[----:B-----5:R-:W-:-:S05]  /*3780*/  PRMT R0, R68, 0x8880, RZ ;  /* 0x0000888044007816 */ /* 0x020fca00000000ff */
[----:B------:R-:W-:-:S07]  /*3790*/  IMAD R13, R0, R59, RZ ;  /* 0x0000003b000d7224 */ /* 0x000fce00078e02ff */
.L_x_96:
[----:B------:R-:W-:Y:S05]  /*37a0*/  BSYNC B1 ;  /* 0x0000000000017941 */ /* 0x000fea0003800000 */
.L_x_95:
[----:B------:R-:W-:Y:S01]  /*37b0*/  @!P0 IMAD R51, R51, R58, R13 ;  /* 0x0000003a33338224 */ /* 0x000fe200078e020d */
[----:B------:R-:W-:Y:S04]  /*37c0*/  BSSY B1, `(.L_x_97) ;  /* 0x0000006000017945 */ /* 0x000fe80003800000 */
[----:B------:R0:W-:Y:S01]  /*37d0*/  @!P0 STG.E.U8 desc[UR36][R4.64+0x31], R51 ;  /* 0x0000313304008986 */ /* 0x0001e2000c101124 */
[----:B------:R-:W-:Y:S05]  /*37e0*/  @P5 BRA `(.L_x_98) ;  /* 0x00000000000c5947 */ /* 0x000fea0003800000 */
[----:B------:R-:W5:Y:S02]  /*37f0*/  LDG.E.U8 R68, desc[UR36][R2.64+0x38] ;  /* 0x0000382402447981 */ /* 0x000f64000c1e1100 */
[----:B-----5:R-:W-:-:S05]  /*3800*/  PRMT R0, R68, 0x8880, RZ ;  /* 0x0000888044007816 */ /* 0x020fca00000000ff */
[----:B------:R-:W-:-:S07]  /*3810*/  IMAD R13, R0, R59, RZ ;  /* 0x0000003b000d7224 */ /* 0x000fce00078e02ff */
.L_x_98:
[----:B------:R-:W-:Y:S05]  /*3820*/  BSYNC B1 ;  /* 0x0000000000017941 */ /* 0x000fea0003800000 */
.L_x_97:
[----:B---3--:R-:W-:Y:S01]  /*3830*/  @!P5 IMAD R11, R52, R58, R13 ;  /* 0x0000003a340bd224 */ /* 0x008fe200078e020d */
[----:B------:R-:W-:Y:S04]  /*3840*/  BSSY B1, `(.L_x_99) ;  /* 0x0000006000017945 */ /* 0x000fe80003800000 */
[----:B------:R3:W-:Y:S01]  /*3850*/  @!P5 STG.E.U8 desc[UR36][R6.64+0x38], R11 ;  /* 0x0000380b0600d986 */ /* 0x0007e2000c101124 */
[----:B------:R-:W-:Y:S05]  /*3860*/  @P4 BRA `(.L_x_100) ;  /* 0x00000000000c4947 */ /* 0x000fea0003800000 */
[----:B------:R-:W5:Y:S02]  /*3870*/  LDG.E.U8 R68, desc[UR36][R2.64+0x39] ;  /* 0x0000392402447981 */ /* 0x000f64000c1e1100 */
[----:B-----5:R-:W-:-:S05]  /*3880*/  PRMT R0, R68, 0x8880, RZ ;  /* 0x0000888044007816 */ /* 0x020fca00000000ff */
[----:B------:R-:W-:-:S07]  /*3890*/  IMAD R13, R0, R59, RZ ;  /* 0x0000003b000d7224 */ /* 0x000fce00078e02ff */
.L_x_100:
[----:B------:R-:W-:Y:S05]  /*38a0*/  BSYNC B1 ;  /* 0x0000000000017941 */ /* 0x000fea0003800000 */
.L_x_99:
[----:B------:R-:W-:Y:S01]  /*38b0*/  @!P4 IMAD R53, R53, R58, R13 ;  /* 0x0000003a3535c224 */ /* 0x000fe200078e020d */
[----:B------:R-:W-:Y:S04]  /*38c0*/  BSSY B1, `(.L_x_101) ;  /* 0x0000006000017945 */ /* 0x000fe80003800000 */
[----:B------:R0:W-:Y:S01]  /*38d0*/  @!P4 STG.E.U8 desc[UR36][R6.64+0x39], R53 ;  /* 0x000039350600c986 */ /* 0x0001e2000c101124 */
[----:B------:R-:W-:Y:S05]  /*38e0*/  @P3 BRA `(.L_x_102) ;  /* 0x00000000000c3947 */ /* 0x000fea0003800000 */
[----:B------:R-:W5:Y:S02]  /*38f0*/  LDG.E.U8 R68, desc[UR36][R8.64+0x38] ;  /* 0x0000382408447981 */ /* 0x000f64000c1e1100 */
[----:B-----5:R-:W-:-:S05]  /*3900*/  PRMT R0, R68, 0x8880, RZ ;  /* 0x0000888044007816 */ /* 0x020fca00000000ff */
[----:B------:R-:W-:-:S07]  /*3910*/  IMAD R13, R0, R59, RZ ;  /* 0x0000003b000d7224 */ /* 0x000fce00078e02ff */
.L_x_102:
[----:B------:R-:W-:Y:S05]  /*3920*/  BSYNC B1 ;  /* 0x0000000000017941 */ /* 0x000fea0003800000 */
.L_x_101:
[----:B0-----:R-:W-:Y:S01]  /*3930*/  @!P3 IMAD R3, R54, R58, R13 ;  /* 0x0000003a3603b224 */ /* 0x001fe200078e020d */
[----:B------:R-:W-:Y:S01]  /*3940*/  ISETP.LT.OR P1, PT, R72, 0x9, !P1 ;  /* 0x000000094800780c */ /* 0x000fe20004f21670 */
[----:B------:R-:W-:Y:S03]  /*3950*/  BSSY B1, `(.L_x_103) ;  /* 0x0000006000017945 */ /* 0x000fe60003800000 */
[----:B------:R0:W-:Y:S09]  /*3960*/  @!P3 STG.E.U8 desc[UR36][R4.64+0x38], R3 ;  /* 0x000038030400b986 */ /* 0x0001f2000c101124 */
[----:B------:R-:W-:Y:S05]  /*3970*/  @P1 BRA `(.L_x_104) ;  /* 0x00000000000c1947 */ /* 0x000fea0003800000 */
[----:B------:R-:W5:Y:S02]  /*3980*/  LDG.E.U8 R68, desc[UR36][R8.64+0x39] ;  /* 0x0000392408447981 */ /* 0x000f64000c1e1100 */
[----:B-----5:R-:W-:-:S05]  /*3990*/  PRMT R0, R68, 0x8880, RZ ;  /* 0x0000888044007816 */ /* 0x020fca00000000ff */
[----:B------:R-:W-:-:S07]  /*39a0*/  IMAD R13, R0, R59, RZ ;  /* 0x0000003b000d7224 */ /* 0x000fce00078e02ff */
.L_x_104:
[----:B------:R-:W-:Y:S05]  /*39b0*/  BSYNC B1 ;  /* 0x0000000000017941 */ /* 0x000fea0003800000 */
.L_x_103:
[----:B------:R-:W-:Y:S01]  /*39c0*/  IMAD R13, R55, R58, R13 ;  /* 0x0000003a370d7224 */ /* 0x000fe200078e020d */
[----:B------:R-:W-:Y:S06]  /*39d0*/  @P1 BRA `(.L_x_105) ;  /* 0x0000000400c81947 */ /* 0x000fec0003800000 */
[----:B------:R0:W-:Y:S01]  /*39e0*/  STG.E.U8 desc[UR36][R4.64+0x39], R13 ;  /* 0x0000390d04007986 */ /* 0x0001e2000c101124 */
[----:B------:R-:W-:Y:S05]  /*39f0*/  BRA `(.L_x_105) ;  /* 0x0000000400c07947 */ /* 0x000fea0003800000 */
.L_x_40:
[C---:B------:R-:W-:Y:S02]  /*3a00*/  ISETP.GE.AND P1, PT, R73.reuse, 0x1, PT ;  /* 0x000000014900780c */ /* 0x040fe40003f26270 */
[----:B------:R-:W-:Y:S02]  /*3a10*/  ISETP.GE.AND P0, PT, R73, 0x2, PT ;  /* 0x000000024900780c */ /* 0x000fe40003f06270 */
[C---:B------:R-:W-:Y:S02]  /*3a20*/  ISETP.LT.OR P4, PT, R72.reuse, 0x1, !P1 ;  /* 0x000000014800780c */ /* 0x040fe40004f81670 */
[C---:B------:R-:W-:Y:S02]  /*3a30*/  ISETP.LT.OR P5, PT, R72.reuse, 0x1, !P0 ;  /* 0x000000014800780c */ /* 0x040fe400047a1670 */
[C---:B------:R-:W-:Y:S02]  /*3a40*/  ISETP.LT.OR P1, PT, R72.reuse, 0x9, !P1 ;  /* 0x000000094800780c */ /* 0x040fe40004f21670 */
[----:B------:R-:W-:-:S02]  /*3a50*/  ISETP.LT.OR P0, PT, R72, 0x9, !P0 ;  /* 0x000000094800780c */ /* 0x000fc40004701670 */
[C---:B------:R-:W-:Y:S02]  /*3a60*/  ISETP.GE.AND P3, PT, R73.reuse, 0x9, PT ;  /* 0x000000094900780c */ /* 0x040fe40003f66270 */
[----:B------:R-:W-:-:S03]  /*3a70*/  ISETP.GE.AND P2, PT, R73, 0xa, PT ;  /* 0x0000000a4900780c */ /* 0x000fc60003f46270 */
[-C--:B------:R-:W-:Y:S02]  /*3a80*/  @!P4 IMAD R3, R24, R58.reuse, RZ ;  /* 0x0000003a1803c224 */ /* 0x080fe400078e02ff */
[-C--:B------:R-:W-:Y:S02]  /*3a90*/  @!P5 IMAD R25, R25, R58.reuse, RZ ;  /* 0x0000003a1919d224 */ /* 0x080fe400078e02ff */
[-C--:B------:R-:W-:Y:S01]  /*3aa0*/  @!P1 IMAD R9, R26, R58.reuse, RZ ;  /* 0x0000003a1a099224 */ /* 0x080fe200078e02ff */
[----:B------:R0:W-:Y:S01]  /*3ab0*/  @!P4 STG.E.U8 desc[UR36][R6.64], R3 ;  /* 0x000000030600c986 */ /* 0x0001e2000c101124 */
[C---:B------:R-:W-:Y:S01]  /*3ac0*/  ISETP.LT.OR P4, PT, R72.reuse, 0x1, !P3 ;  /* 0x000000014800780c */ /* 0x040fe20005f81670 */
[----:B------:R-:W-:Y:S02]  /*3ad0*/  @!P0 IMAD R27, R27, R58, RZ ;  /* 0x0000003a1b1b8224 */ /* 0x000fe400078e02ff */
[----:B------:R-:W-:Y:S01]  /*3ae0*/  @!P5 STG.E.U8 desc[UR36][R6.64+0x1], R25 ;  /* 0x000001190600d986 */ /* 0x000fe2000c101124 */
[----:B------:R-:W-:-:S02]  /*3af0*/  ISETP.LT.OR P5, PT, R72, 0x1, !P2 ;  /* 0x000000014800780c */ /* 0x000fc400057a1670 */
[C---:B------:R-:W-:Y:S01]  /*3b00*/  ISETP.LT.OR P2, PT, R72.reuse, 0x9, !P2 ;  /* 0x000000094800780c */ /* 0x040fe20005741670 */
[----:B------:R1:W-:Y:S01]  /*3b10*/  @!P1 STG.E.U8 desc[UR36][R4.64], R9 ;  /* 0x0000000904009986 */ /* 0x0003e2000c101124 */
[----:B------:R-:W-:Y:S02]  /*3b20*/  ISETP.LT.OR P1, PT, R72, 0x9, !P3 ;  /* 0x000000094800780c */ /* 0x000fe40005f21670 */
[C---:B------:R-:W-:Y:S01]  /*3b30*/  ISETP.GE.AND P3, PT, R73.reuse, 0x11, PT ;  /* 0x000000114900780c */ /* 0x040fe20003f66270 */
[----:B------:R-:W-:Y:S01]  /*3b40*/  @!P0 STG.E.U8 desc[UR36][R4.64+0x1], R27 ;  /* 0x0000011b04008986 */ /* 0x000fe2000c101124 */
[----:B------:R-:W-:Y:S01]  /*3b50*/  ISETP.GE.AND P0, PT, R73, 0x12, PT ;  /* 0x000000124900780c */ /* 0x000fe20003f06270 */
[----:B------:R-:W-:-:S04]  /*3b60*/  @!P4 IMAD R11, R28, R58, RZ ;  /* 0x0000003a1c0bc224 */ /* 0x000fc800078e02ff */
[-C--:B------:R-:W-:Y:S01]  /*3b70*/  @!P5 IMAD R29, R29, R58.reuse, RZ ;  /* 0x0000003a1d1dd224 */ /* 0x080fe200078e02ff */
[----:B------:R-:W-:Y:S01]  /*3b80*/  @!P4 STG.E.U8 desc[UR36][R6.64+0x8], R11 ;  /* 0x0000080b0600c986 */ /* 0x000fe2000c101124 */
[C---:B------:R-:W-:Y:S01]  /*3b90*/  ISETP.LT.OR P4, PT, R72.reuse, 0x1, !P3 ;  /* 0x000000014800780c */ /* 0x040fe20005f81670 */
[-C--:B------:R-:W-:Y:S02]  /*3ba0*/  @!P2 IMAD R31, R31, R58.reuse, RZ ;  /* 0x0000003a1f1fa224 */ /* 0x080fe400078e02ff */
[----:B------:R-:W-:Y:S01]  /*3bb0*/  @!P5 STG.E.U8 desc[UR36][R6.64+0x9], R29 ;  /* 0x0000091d0600d986 */ /* 0x000fe2000c101124 */
[----:B------:R-:W-:Y:S01]  /*3bc0*/  ISETP.LT.OR P5, PT, R72, 0x1, !P0 ;  /* 0x000000014800780c */ /* 0x000fe200047a1670 */
[----:B0-----:R-:W-:Y:S01]  /*3bd0*/  @!P1 IMAD R3, R30, R58, RZ ;  /* 0x0000003a1e039224 */ /* 0x001fe200078e02ff */
[----:B------:R-:W-:Y:S01]  /*3be0*/  ISETP.LT.OR P0, PT, R72, 0x9, !P0 ;  /* 0x000000094800780c */ /* 0x000fe20004701670 */
[----:B------:R-:W-:Y:S01]  /*3bf0*/  @!P2 STG.E.U8 desc[UR36][R4.64+0x9], R31 ;  /* 0x0000091f0400a986 */ /* 0x000fe2000c101124 */
[----:B------:R-:W-:-:S03]  /*3c00*/  ISETP.GE.AND P2, PT, R73, 0x19, PT ;  /* 0x000000194900780c */ /* 0x000fc60003f46270 */
[----:B------:R0:W-:Y:S01]  /*3c10*/  @!P1 STG.E.U8 desc[UR36][R4.64+0x8], R3 ;  /* 0x0000080304009986 */ /* 0x0001e2000c101124 */
[----:B------:R-:W-:Y:S01]  /*3c20*/  ISETP.LT.OR P1, PT, R72, 0x9, !P3 ;  /* 0x000000094800780c */ /* 0x000fe20005f21670 */
[----:B-1----:R-:W-:Y:S01]  /*3c30*/  @!P4 IMAD R9, R32, R58, RZ ;  /* 0x0000003a2009c224 */ /* 0x002fe200078e02ff */
[----:B------:R-:W-:-:S03]  /*3c40*/  ISETP.GE.AND P3, PT, R73, 0x1a, PT ;  /* 0x0000001a4900780c */ /* 0x000fc60003f66270 */
[-C--:B------:R-:W-:Y:S01]  /*3c50*/  @!P5 IMAD R33, R33, R58.reuse, RZ ;  /* 0x0000003a2121d224 */ /* 0x080fe200078e02ff */
[----:B------:R-:W-:Y:S01]  /*3c60*/  @!P4 STG.E.U8 desc[UR36][R6.64+0x10], R9 ;  /* 0x000010090600c986 */ /* 0x000fe2000c101124 */
[C---:B------:R-:W-:Y:S01]  /*3c70*/  ISETP.LT.OR P4, PT, R72.reuse, 0x1, !P3 ;  /* 0x000000014800780c */ /* 0x040fe20005f81670 */
[-C--:B------:R-:W-:Y:S01]  /*3c80*/  @!P0 IMAD R35, R35, R58.reuse, RZ ;  /* 0x0000003a23238224 */ /* 0x080fe200078e02ff */
[C---:B------:R-:W-:Y:S01]  /*3c90*/  ISETP.LT.OR P3, PT, R72.reuse, 0x9, !P3 ;  /* 0x000000094800780c */ /* 0x040fe20005f61670 */
[----:B------:R-:W-:Y:S01]  /*3ca0*/  @!P5 STG.E.U8 desc[UR36][R6.64+0x11], R33 ;  /* 0x000011210600d986 */ /* 0x000fe2000c101124 */
[----:B------:R-:W-:Y:S02]  /*3cb0*/  ISETP.LT.OR P5, PT, R72, 0x1, !P2 ;  /* 0x000000014800780c */ /* 0x000fe400057a1670 */
[----:B0-----:R-:W-:Y:S01]  /*3cc0*/  @!P1 IMAD R3, R34, R58, RZ ;  /* 0x0000003a22039224 */ /* 0x001fe200078e02ff */
[----:B------:R-:W-:Y:S01]  /*3cd0*/  @!P0 STG.E.U8 desc[UR36][R4.64+0x11], R35 ;  /* 0x0000112304008986 */ /* 0x000fe2000c101124 */
[----:B------:R-:W-:-:S02]  /*3ce0*/  ISETP.LT.OR P2, PT, R72, 0x9, !P2 ;  /* 0x000000094800780c */ /* 0x000fc40005741670 */
[C---:B------:R-:W-:Y:S01]  /*3cf0*/  ISETP.GE.AND P0, PT, R73.reuse, 0x21, PT ;  /* 0x000000214900780c */ /* 0x040fe20003f06270 */
[----:B------:R0:W-:Y:S01]  /*3d00*/  @!P1 STG.E.U8 desc[UR36][R4.64+0x10], R3 ;  /* 0x0000100304009986 */ /* 0x0001e2000c101124 */
[----:B------:R-:W-:Y:S01]  /*3d10*/  ISETP.GE.AND P1, PT, R73, 0x22, PT ;  /* 0x000000224900780c */ /* 0x000fe20003f26270 */
[-C--:B------:R-:W-:Y:S02]  /*3d20*/  @!P4 IMAD R37, R37, R58.reuse, RZ ;  /* 0x0000003a2525c224 */ /* 0x080fe400078e02ff */
[-C--:B------:R-:W-:Y:S02]  /*3d30*/  @!P3 IMAD R39, R39, R58.reuse, RZ ;  /* 0x0000003a2727b224 */ /* 0x080fe400078e02ff */
[-C--:B------:R-:W-:Y:S01]  /*3d40*/  @!P5 IMAD R11, R36, R58.reuse, RZ ;  /* 0x0000003a240bd224 */ /* 0x080fe200078e02ff */
[----:B------:R-:W-:Y:S01]  /*3d50*/  @!P4 STG.E.U8 desc[UR36][R6.64+0x19], R37 ;  /* 0x000019250600c986 */ /* 0x000fe2000c101124 */
[C---:B------:R-:W-:Y:S02]  /*3d60*/  ISETP.LT.OR P4, PT, R72.reuse, 0x1, !P0 ;  /* 0x000000014800780c */ /* 0x040fe40004781670 */
[C---:B------:R-:W-:Y:S01]  /*3d70*/  ISETP.LT.OR P0, PT, R72.reuse, 0x9, !P0 ;  /* 0x000000094800780c */ /* 0x040fe20004701670 */
[----:B------:R-:W-:Y:S01]  /*3d80*/  @!P5 STG.E.U8 desc[UR36][R6.64+0x18], R11 ;  /* 0x0000180b0600d986 */ /* 0x000fe2000c101124 */
[----:B------:R-:W-:Y:S01]  /*3d90*/  ISETP.LT.OR P5, PT, R72, 0x1, !P1 ;  /* 0x000000014800780c */ /* 0x000fe20004fa1670 */
[----:B0-----:R-:W-:Y:S01]  /*3da0*/  @!P2 IMAD R3, R38, R58, RZ ;  /* 0x0000003a2603a224 */ /* 0x001fe200078e02ff */
[----:B------:R-:W-:Y:S01]  /*3db0*/  ISETP.LT.OR P1, PT, R72, 0x9, !P1 ;  /* 0x000000094800780c */ /* 0x000fe20004f21670 */
[----:B------:R-:W-:Y:S01]  /*3dc0*/  @!P3 STG.E.U8 desc[UR36][R4.64+0x19], R39 ;  /* 0x000019270400b986 */ /* 0x000fe2000c101124 */
[----:B------:R-:W-:-:S03]  /*3dd0*/  ISETP.GE.AND P3, PT, R73, 0x29, PT ;  /* 0x000000294900780c */ /* 0x000fc60003f66270 */
[----:B------:R0:W-:Y:S01]  /*3de0*/  @!P2 STG.E.U8 desc[UR36][R4.64+0x18], R3 ;  /* 0x000018030400a986 */ /* 0x0001e2000c101124 */
[----:B------:R-:W-:Y:S01]  /*3df0*/  ISETP.GE.AND P2, PT, R73, 0x2a, PT ;  /* 0x0000002a4900780c */ /* 0x000fe20003f46270 */
[----:B------:R-:W-:-:S04]  /*3e00*/  @!P4 IMAD R9, R40, R58, RZ ;  /* 0x0000003a2809c224 */ /* 0x000fc800078e02ff */
[-C--:B------:R-:W-:Y:S01]  /*3e10*/  @!P5 IMAD R41, R41, R58.reuse, RZ ;  /* 0x0000003a2929d224 */ /* 0x080fe200078e02ff */
[----:B------:R-:W-:Y:S01]  /*3e20*/  @!P4 STG.E.U8 desc[UR36][R6.64+0x20], R9 ;  /* 0x000020090600c986 */ /* 0x000fe2000c101124 */
[C---:B------:R-:W-:Y:S01]  /*3e30*/  ISETP.LT.OR P4, PT, R72.reuse, 0x1, !P3 ;  /* 0x000000014800780c */ /* 0x040fe20005f81670 */
[-C--:B------:R-:W-:Y:S01]  /*3e40*/  @!P1 IMAD R43, R43, R58.reuse, RZ ;  /* 0x0000003a2b2b9224 */ /* 0x080fe200078e02ff */
        /* <DEDUP_REMOVED lines=25> */
[----:B------:R1:W-:Y:S01]  /*3fe0*/  @!P4 STG.E.U8 desc[UR36][R6.64+0x30], R9 ;  /* 0x000030090600c986 */ /* 0x0003e2000c101124 */
[C---:B------:R-:W-:Y:S01]  /*3ff0*/  ISETP.LT.OR P4, PT, R72.reuse, 0x1, !P2 ;  /* 0x000000014800780c */ /* 0x040fe20005781670 */
[-C--:B------:R-:W-:Y:S01]  /*4000*/  @!P0 IMAD R51, R51, R58.reuse, RZ ;  /* 0x0000003a33338224 */ /* 0x080fe200078e02ff */
[C---:B------:R-:W-:Y:S01]  /*4010*/  ISETP.LT.OR P2, PT, R72.reuse, 0x9, !P2 ;  /* 0x000000094800780c */ /* 0x040fe20005741670 */
[----:B------:R2:W-:Y:S01]  /*4020*/  @!P5 STG.E.U8 desc[UR36][R6.64+0x31], R49 ;  /* 0x000031310600d986 */ /* 0x0005e2000c101124 */
[----:B------:R-:W-:Y:S01]  /*4030*/  ISETP.LT.OR P5, PT, R72, 0x1, !P3 ;  /* 0x000000014800780c */ /* 0x000fe20005fa1670 */
[-C--:B0-----:R-:W-:Y:S01]  /*4040*/  @!P1 IMAD R3, R50, R58.reuse, RZ ;  /* 0x0000003a32039224 */ /* 0x081fe200078e02ff */
[----:B------:R-:W-:Y:S01]  /*4050*/  ISETP.LT.OR P3, PT, R72, 0x9, !P3 ;  /* 0x000000094800780c */ /* 0x000fe20005f61670 */
[----:B------:R2:W-:Y:S04]  /*4060*/  @!P0 STG.E.U8 desc[UR36][R4.64+0x31], R51 ;  /* 0x0000313304008986 */ /* 0x0005e8000c101124 */
[----:B------:R2:W-:Y:S02]  /*4070*/  @!P1 STG.E.U8 desc[UR36][R4.64+0x30], R3 ;  /* 0x0000300304009986 */ /* 0x0005e4000c101124 */
[----:B------:R-:W-:-:S02]  /*4080*/  @!P4 IMAD R11, R52, R58, RZ ;  /* 0x0000003a340bc224 */ /* 0x000fc400078e02ff */
[-C--:B-1----:R-:W-:Y:S02]  /*4090*/  @!P2 IMAD R9, R54, R58.reuse, RZ ;  /* 0x0000003a3609a224 */ /* 0x082fe400078e02ff */
[-C--:B------:R-:W-:Y:S01]  /*40a0*/  @!P5 IMAD R53, R53, R58.reuse, RZ ;  /* 0x0000003a3535d224 */ /* 0x080fe200078e02ff */
[----:B------:R2:W-:Y:S01]  /*40b0*/  @!P4 STG.E.U8 desc[UR36][R6.64+0x38], R11 ;  /* 0x0000380b0600c986 */ /* 0x0005e2000c101124 */
[----:B------:R-:W-:-:S03]  /*40c0*/  @!P3 IMAD R55, R55, R58, RZ ;  /* 0x0000003a3737b224 */ /* 0x000fc600078e02ff */
[----:B------:R2:W-:Y:S04]  /*40d0*/  @!P5 STG.E.U8 desc[UR36][R6.64+0x39], R53 ;  /* 0x000039350600d986 */ /* 0x0005e8000c101124 */
[----:B------:R2:W-:Y:S04]  /*40e0*/  @!P2 STG.E.U8 desc[UR36][R4.64+0x38], R9 ;  /* 0x000038090400a986 */ /* 0x0005e8000c101124 */
[----:B------:R2:W-:Y:S02]  /*40f0*/  @!P3 STG.E.U8 desc[UR36][R4.64+0x39], R55 ;  /* 0x000039370400b986 */ /* 0x0005e4000c101124 */
.L_x_105:
[----:B------:R-:W-:Y:S05]  /*4100*/  BSYNC B0 ;  /* 0x0000000000007941 */ /* 0x000fea0003800000 */
.L_x_39:
[----:B0-2---:R-:W2:Y:S01]  /*4110*/  LDL.64 R2, [R1] ;  /* 0x0000000001027983 */ /* 0x005ea20000100a00 */
[----:B------:R-:W-:Y:S01]  /*4120*/  ULDC.64 UR4, c[0x0][0x650] ;  /* 0x0001940000047ab9 */ /* 0x000fe20000000a00 */
[----:B------:R0:W-:Y:S01]  /*4130*/  SYNCS.ARRIVE.TRANS64.A1T0 RZ, [R66+UR47], RZ ;  /* 0x000000ff42ff79a7 */ /* 0x0001e2000810002f */
[----:B------:R-:W-:Y:S01]  /*4140*/  PRMT R0, RZ, 0x7610, R0 ;  /* 0x00007610ff007816 */ /* 0x000fe20000000000 */
[----:B------:R-:W-:Y:S02]  /*4150*/  IMAD.MOV.U32 R19, RZ, RZ, -0x1 ;  /* 0xffffffffff137424 */ /* 0x000fe400078e00ff */
[----:B------:R-:W-:Y:S01]  /*4160*/  IMAD.MOV.U32 R22, RZ, RZ, -0x1 ;  /* 0xffffffffff167424 */ /* 0x000fe200078e00ff */
[----:B--2---:R-:W-:-:S04]  /*4170*/  LEA R18, P0, R2, R18, 0x1 ;  /* 0x0000001202127211 */ /* 0x004fc800078008ff */
[----:B------:R-:W-:Y:S01]  /*4180*/  LEA.HI.X R17, R2, R17, R23, 0x1, P0 ;  /* 0x0000001102117211 */ /* 0x000fe200000f0c17 */
[----:B------:R-:W-:Y:S01]  /*4190*/  IMAD.MOV.U32 R2, RZ, RZ, -0x1 ;  /* 0xffffffffff027424 */ /* 0x000fe200078e00ff */
[----:B------:R-:W-:-:S04]  /*41a0*/  ISETP.GE.U32.AND P0, PT, R18, UR4, PT ;  /* 0x0000000412007c0c */ /* 0x000fc8000bf06070 */
[----:B------:R-:W-:-:S13]  /*41b0*/  ISETP.GE.U32.AND.EX P0, PT, R17, UR5, PT, P0 ;  /* 0x0000000511007c0c */ /* 0x000fda000bf06100 */
[----:B0-----:R-:W-:Y:S05]  /*41c0*/  @P0 BRA `(.L_x_106) ;  /* 0x0000000400700947 */ /* 0x001fea0003800000 */
[----:B------:R-:W0:Y:S01]  /*41d0*/  S2R R10, SR_CTAID.X ;  /* 0x00000000000a7919 */ /* 0x000e220000002500 */
[----:B------:R-:W2:Y:S01]  /*41e0*/  LDC.64 R8, c[0x0][0x628] ;  /* 0x00018a00ff087b82 */ /* 0x000ea20000000a00 */
[----:B------:R-:W-:Y:S01]  /*41f0*/  ULDC UR4, c[0x0][0x150] ;  /* 0x0000540000047ab9 */ /* 0x000fe20000000800 */
[----:B-1-3--:R-:W-:Y:S01]  /*4200*/  IMAD.MOV.U32 R6, RZ, RZ, R18 ;  /* 0x000000ffff067224 */ /* 0x00afe200078e0012 */
[----:B------:R-:W1:Y:S01]  /*4210*/  S2R R20, SR_CTAID.Y ;  /* 0x0000000000147919 */ /* 0x000e620000002600 */
[----:B------:R-:W-:-:S04]  /*4220*/  IMAD.MOV.U32 R7, RZ, RZ, R17 ;  /* 0x000000ffff077224 */ /* 0x000fc800078e0011 */
[----:B------:R-:W3:Y:S08]  /*4230*/  LDC R15, c[0x0][0x144] ;  /* 0x00005100ff0f7b82 */ /* 0x000ef00000000800 */
[----:B------:R-:W1:Y:S08]  /*4240*/  LDC R0, c[0x0][0x630] ;  /* 0x00018c00ff007b82 */ /* 0x000e700000000800 */
[----:B------:R-:W1:Y:S01]  /*4250*/  LDC.64 R12, c[0x0][0x620] ;  /* 0x00018800ff0c7b82 */ /* 0x000e620000000a00 */
[----:B--2---:R-:W-:-:S04]  /*4260*/  ISETP.NE.U32.AND P0, PT, R8, RZ, PT ;  /* 0x000000ff0800720c */ /* 0x004fc80003f05070 */
[----:B------:R-:W-:Y:S02]  /*4270*/  ISETP.NE.AND.EX P0, PT, R9, RZ, PT, P0 ;  /* 0x000000ff0900720c */ /* 0x000fe40003f05300 */
[----:B0-----:R-:W-:-:S05]  /*4280*/  I2FP.F32.U32 R2, R10 ;  /* 0x0000000a00027245 */ /* 0x001fca0000201000 */
[----:B------:R-:W-:-:S04]  /*4290*/  FMUL R2, R2, UR4 ;  /* 0x0000000402027c20 */ /* 0x000fc80008400000 */
[----:B------:R0:W2:Y:S02]  /*42a0*/  F2I.U32.TRUNC.NTZ R14, R2 ;  /* 0x00000002000e7305 */ /* 0x0000a4000020f000 */
[----:B---3--:R-:W-:Y:S05]  /*42b0*/  @!P0 BRA `(.L_x_107) ;  /* 0x0000000000288947 */ /* 0x008fea0003800000 */
[----:B------:R-:W3:Y:S02]  /*42c0*/  LDC R3, c[0x0][0x634] ;  /* 0x00018d00ff037b82 */ /* 0x000ee40000000800 */
[----:B---3--:R-:W-:-:S05]  /*42d0*/  IADD3 R7, P0, R18, R3, RZ ;  /* 0x0000000312077210 */ /* 0x008fca0007f1e0ff */
[----:B------:R-:W-:-:S04]  /*42e0*/  IMAD.X R11, RZ, RZ, R17, P0 ;  /* 0x000000ffff0b7224 */ /* 0x000fc800000e0611 */
[----:B0-----:R-:W-:-:S04]  /*42f0*/  IMAD.WIDE.U32 R2, R11, R8, RZ ;  /* 0x000000080b027225 */ /* 0x001fc800078e00ff */
[----:B----4-:R-:W-:-:S04]  /*4300*/  IMAD.WIDE.U32 R4, P0, R7, R9, R2 ;  /* 0x0000000907047225 */ /* 0x010fc80007800002 */
[----:B------:R-:W-:-:S04]  /*4310*/  IMAD.WIDE.U32 R2, R7, R8, RZ ;  /* 0x0000000807027225 */ /* 0x000fc800078e00ff */
[----:B------:R-:W-:Y:S01]  /*4320*/  IMAD.X R7, RZ, RZ, RZ, P0 ;  /* 0x000000ffff077224 */ /* 0x000fe200000e06ff */
[----:B------:R-:W-:Y:S01]  /*4330*/  IADD3 RZ, P0, R3, R4, RZ ;  /* 0x0000000403ff7210 */ /* 0x000fe20007f1e0ff */
[----:B------:R-:W-:-:S04]  /*4340*/  IMAD.MOV.U32 R6, RZ, RZ, R5 ;  /* 0x000000ffff067224 */ /* 0x000fc800078e0005 */
[----:B------:R-:W-:-:S08]  /*4350*/  IMAD.WIDE.U32.X R6, R11, R9, R6, P0 ;  /* 0x000000090b067225 */ /* 0x000fd000000e0406 */
.L_x_107:
[----:B----4-:R-:W3:Y:S01]  /*4360*/  LDC.64 R26, c[0x0][0x640] ;  /* 0x00019000ff1a7b82 */ /* 0x010ee20000000a00 */
[-C--:B-1----:R-:W-:Y:S01]  /*4370*/  SHF.R.U64 R11, R6, R0.reuse, R7 ;  /* 0x00000000060b7219 */ /* 0x082fe20000001207 */
[----:B------:R-:W-:Y:S01]  /*4380*/  IMAD.MOV.U32 R19, RZ, RZ, R17 ;  /* 0x000000ffff137224 */ /* 0x000fe200078e0011 */
[----:B------:R-:W-:Y:S01]  /*4390*/  SHF.R.U32.HI R0, RZ, R0, R7 ;  /* 0x00000000ff007219 */ /* 0x000fe20000011607 */
[----:B--2---:R-:W-:Y:S01]  /*43a0*/  IMAD.MOV R14, RZ, RZ, -R14 ;  /* 0x000000ffff0e7224 */ /* 0x004fe200078e0a0e */
[----:B------:R-:W-:Y:S01]  /*43b0*/  IADD3 R5, P0, RZ, -R11, RZ ;  /* 0x8000000bff057210 */ /* 0x000fe20007f1e0ff */
[----:B------:R-:W-:Y:S01]  /*43c0*/  ULDC UR4, c[0x0][0x154] ;  /* 0x0000550000047ab9 */ /* 0x000fe20000000800 */
[----:B------:R-:W-:Y:S01]  /*43d0*/  IMAD.MOV.U32 R7, RZ, RZ, 0x1 ;  /* 0x00000001ff077424 */ /* 0x000fe200078e00ff */
[----:B------:R-:W1:Y:S01]  /*43e0*/  LDC R4, c[0x0][0x618] ;  /* 0x00018600ff047b82 */ /* 0x000e620000000800 */
[----:B------:R-:W-:Y:S02]  /*43f0*/  IMAD R22, R15, R14, R10 ;  /* 0x0000000e0f167224 */ /* 0x000fe400078e020a */
[----:B------:R-:W-:-:S04]  /*4400*/  IMAD.X R3, RZ, RZ, ~R0, P0 ;  /* 0x000000ffff037224 */ /* 0x000fc800000e0e00 */
[-C--:B------:R-:W-:Y:S01]  /*4410*/  IMAD R0, R3, R12.reuse, RZ ;  /* 0x0000000c03007224 */ /* 0x080fe200078e02ff */
[----:B------:R-:W2:Y:S01]  /*4420*/  LDC R6, c[0x0][0x608] ;  /* 0x00018200ff067b82 */ /* 0x000ea20000000800 */
[----:B0-----:R-:W-:-:S04]  /*4430*/  IMAD.WIDE.U32 R2, R5, R12, R18 ;  /* 0x0000000c05027225 */ /* 0x001fc800078e0012 */
[----:B------:R-:W-:Y:S01]  /*4440*/  IMAD R5, R5, R13, R0 ;  /* 0x0000000d05057224 */ /* 0x000fe200078e0200 */
[----:B------:R-:W-:Y:S02]  /*4450*/  I2FP.F32.U32 R0, R20 ;  /* 0x0000001400007245 */ /* 0x000fe40000201000 */
[----:B------:R-:W0:Y:S01]  /*4460*/  LDC R24, c[0x0][0x658] ;  /* 0x00019600ff187b82 */ /* 0x000e220000000800 */
[----:B------:R-:W-:Y:S01]  /*4470*/  IMAD.IADD R3, R3, 0x1, R5 ;  /* 0x0000000103037824 */ /* 0x000fe200078e0205 */
[----:B---3--:R-:W-:Y:S01]  /*4480*/  ISETP.NE.U32.AND P0, PT, R26, RZ, PT ;  /* 0x000000ff1a00720c */ /* 0x008fe20003f05070 */
[----:B------:R-:W-:Y:S01]  /*4490*/  FMUL R0, R0, UR4 ;  /* 0x0000000400007c20 */ /* 0x000fe20008400000 */
[----:B------:R-:W-:Y:S02]  /*44a0*/  IMAD.MOV.U32 R5, RZ, RZ, -0x1 ;  /* 0xffffffffff057424 */ /* 0x000fe400078e00ff */
[----:B------:R-:W-:Y:S01]  /*44b0*/  ISETP.NE.AND.EX P0, PT, R27, RZ, PT, P0 ;  /* 0x000000ff1b00720c */ /* 0x000fe20003f05300 */
[----:B------:R3:W4:Y:S01]  /*44c0*/  F2I.U32.TRUNC.NTZ R12, R0 ;  /* 0x00000000000c7305 */ /* 0x000722000020f000 */
[----:B------:R-:W3:Y:S01]  /*44d0*/  LDC R15, c[0x0][0x148] ;  /* 0x00005200ff0f7b82 */ /* 0x000ee20000000800 */
[----:B-1----:R-:W-:-:S02]  /*44e0*/  SHF.R.U64 R10, R2, R4, R3 ;  /* 0x00000004020a7219 */ /* 0x002fc40000001203 */
[----:B------:R-:W-:-:S05]  /*44f0*/  SHF.R.U32.HI R3, RZ, R4, R3 ;  /* 0x00000004ff037219 */ /* 0x000fca0000011603 */
[----:B------:R-:W1:Y:S01]  /*4500*/  LDC R14, c[0x0][0x600] ;  /* 0x00018000ff0e7b82 */ /* 0x000e620000000800 */
[-CC-:B--2---:R-:W-:Y:S02]  /*4510*/  SHF.R.U64 R8, R10, R6.reuse, R3.reuse ;  /* 0x000000060a087219 */ /* 0x184fe40000001203 */
[----:B------:R-:W-:-:S05]  /*4520*/  SHF.R.U32.HI R3, RZ, R6, R3 ;  /* 0x00000006ff037219 */ /* 0x000fca0000011603 */
[----:B------:R-:W2:Y:S01]  /*4530*/  LDC R21, c[0x0][0x648] ;  /* 0x00019200ff157b82 */ /* 0x000ea20000000800 */
[-CC-:B0-----:R-:W-:Y:S02]  /*4540*/  SHF.R.U64 R13, R8, R24.reuse, R3.reuse ;  /* 0x00000018080d7219 */ /* 0x181fe40000001203 */
[-C--:B------:R-:W-:Y:S02]  /*4550*/  SHF.L.U32 R5, R5, R24.reuse, RZ ;  /* 0x0000001805057219 */ /* 0x080fe400000006ff */
[-C--:B------:R-:W-:Y:S01]  /*4560*/  SHF.R.U32.HI R3, RZ, R24.reuse, R3 ;  /* 0x00000018ff037219 */ /* 0x080fe20000011603 */
[----:B------:R-:W-:Y:S01]  /*4570*/  IMAD.MOV.U32 R2, RZ, RZ, R13 ;  /* 0x000000ffff027224 */ /* 0x000fe200078e000d */
[----:B------:R-:W-:Y:S01]  /*4580*/  SHF.L.U32 R24, R7, R24, RZ ;  /* 0x0000001807187219 */ /* 0x000fe200000006ff */
[----:B------:R-:W0:Y:S01]  /*4590*/  LDC R25, c[0x0][0x638] ;  /* 0x00018e00ff197b82 */ /* 0x000e220000000800 */
[----:B------:R-:W-:-:S07]  /*45a0*/  LOP3.LUT R19, RZ, R5, RZ, 0x33, !PT ;  /* 0x00000005ff137212 */ /* 0x000fce00078e33ff */
[----:B------:R-:W0:Y:S01]  /*45b0*/  LDC R28, c[0x0][0x610] ;  /* 0x00018400ff1c7b82 */ /* 0x000e220000000800 */
[----:B----4-:R-:W-:Y:S05]  /*45c0*/  @!P0 BRA `(.L_x_108) ;  /* 0x0000000000288947 */ /* 0x010fea0003800000 */
[----:B---3--:R-:W3:Y:S02]  /*45d0*/  LDC R0, c[0x0][0x64c] ;  /* 0x00019300ff007b82 */ /* 0x008ee40000000800 */
[----:B---3--:R-:W-:-:S05]  /*45e0*/  IADD3 R7, P0, R13, R0, RZ ;  /* 0x000000000d077210 */ /* 0x008fca0007f1e0ff */
        /* <DEDUP_REMOVED lines=8> */
.L_x_108:
[----:B------:R-:W4:Y:S01]  /*4670*/  LDC R4, c[0x0][0x65c] ;  /* 0x00019700ff047b82 */ /* 0x000f220000000800 */
[----:B--23--:R-:W-:Y:S01]  /*4680*/  SHF.R.U64 R0, R2, R21, R3 ;  /* 0x0000001502007219 */ /* 0x00cfe20000001203 */
[----:B-1----:R-:W-:Y:S01]  /*4690*/  VIADD R3, R14, 0xffffffff ;  /* 0xffffffff0e037836 */ /* 0x002fe20000000000 */
[----:B------:R-:W-:Y:S01]  /*46a0*/  LOP3.LUT R19, R8, R19, RZ, 0xc0, !PT ;  /* 0x0000001308137212 */ /* 0x000fe200078ec0ff */
[----:B------:R-:W-:Y:S02]  /*46b0*/  IMAD.MOV R12, RZ, RZ, -R12 ;  /* 0x000000ffff0c7224 */ /* 0x000fe400078e0a0c */
[----:B------:R-:W-:Y:S01]  /*46c0*/  IMAD.MOV R2, RZ, RZ, -R0 ;  /* 0x000000ffff027224 */ /* 0x000fe200078e0a00 */
[----:B------:R-:W-:Y:S01]  /*46d0*/  LOP3.LUT R3, R10, R3, RZ, 0xc0, !PT ;  /* 0x000000030a037212 */ /* 0x000fe200078ec0ff */
[----:B------:R-:W-:Y:S02]  /*46e0*/  IMAD R19, R24, R0, R19 ;  /* 0x0000000018137224 */ /* 0x000fe400078e0213 */
[----:B0-----:R-:W-:-:S04]  /*46f0*/  IMAD R0, R2, R25, R13 ;  /* 0x0000001902007224 */ /* 0x001fc800078e020d */
[----:B------:R-:W-:Y:S01]  /*4700*/  IMAD R2, R0, R14, R3 ;  /* 0x0000000e00027224 */ /* 0x000fe200078e0203 */
[----:B----4-:R-:W-:Y:S01]  /*4710*/  ISETP.NE.AND P0, PT, R4, 0x1, PT ;  /* 0x000000010400780c */ /* 0x010fe20003f05270 */
[----:B------:R-:W-:-:S05]  /*4720*/  IMAD.MOV.U32 R4, RZ, RZ, 0x1 ;  /* 0x00000001ff047424 */ /* 0x000fca00078e00ff */
[----:B------:R-:W-:-:S07]  /*4730*/  PRMT R0, R4, 0x7610, R0 ;  /* 0x0000761004007816 */ /* 0x000fce0000000000 */
[----:B------:R-:W-:-:S04]  /*4740*/  @P0 IMAD R22, R15, R12, R20 ;  /* 0x0000000c0f160224 */ /* 0x000fc800078e0214 */
[----:B------:R-:W-:-:S05]  /*4750*/  IMAD R19, R19, R28, R22 ;  /* 0x0000001c13137224 */ /* 0x000fca00078e0216 */
[----:B------:R-:W-:Y:S02]  /*4760*/  SEL R22, R2, R19, !P0 ;  /* 0x0000001302167207 */ /* 0x000fe40004000000 */
[----:B------:R-:W-:Y:S01]  /*4770*/  SEL R19, R19, R2, !P0 ;  /* 0x0000000213137207 */ /* 0x000fe20004000000 */
[----:B------:R-:W-:-:S07]  /*4780*/  IMAD.MOV.U32 R2, RZ, RZ, R11 ;  /* 0x000000ffff027224 */ /* 0x000fce00078e000b */
.L_x_106:
[----:B------:R-:W-:Y:S02]  /*4790*/  LOP3.LUT P0, RZ, R0, 0xff, RZ, 0xc0, !PT ;  /* 0x000000ff00ff7812 */ /* 0x000fe4000780c0ff */
[----:B------:R-:W-:-:S11]  /*47a0*/  LOP3.LUT R69, R69, 0x1, RZ, 0x3c, !PT ;  /* 0x0000000145457812 */ /* 0x000fd600078e3cff */
[----:B------:R-:W-:Y:S05]  /*47b0*/  @P0 BRA `(.L_x_109) ;  /* 0xffffffd000300947 */ /* 0x000fea000383ffff */
[----:B------:R-:W-:Y:S05]  /*47c0*/  EXIT ;  /* 0x000000000000794d */ /* 0x000fea0003800000 */
.L_x_18:
[----:B------:R-:W-:-:S08]  /*47d0*/  ISETP.NE.AND P0, PT, R5, RZ, PT ;  /* 0x000000ff0500720c */ /* 0x000fd00003f05270 */
[----:B0-----:R-:W0:-:S00]  /*47e0*/  USETMAXREG.DEALLOC.CTAPOOL 0x28 ;  /* 0x00000028000079c8 */ /* 0x001e0000080e0500 */
[----:B------:R-:W-:Y:S05]  /*47f0*/  @P0 EXIT ;  /* 0x000000000000094d */ /* 0x000fea0003800000 */
[----:B0-----:R-:W-:Y:S01]  /*4800*/  LOP3.LUT P0, RZ, R8, 0xff, RZ, 0xc0, !PT ;  /* 0x000000ff08ff7812 */ /* 0x001fe2000780c0ff */
[----:B------:R-:W-:Y:S02]  /*4810*/  IMAD.MOV.U32 R0, RZ, RZ, 0x1 ;  /* 0x00000001ff007424 */ /* 0x000fe400078e00ff */
[----:B------:R-:W-:-:S10]  /*4820*/  IMAD.MOV.U32 R8, RZ, RZ, RZ ;  /* 0x000000ffff087224 */ /* 0x000fd400078e00ff */
[----:B------:R-:W-:Y:S05]  /*4830*/  @!P0 BRA `(.L_x_110) ;  /* 0x0000000c00448947 */ /* 0x000fea0003800000 */
[----:B------:R-:W0:Y:S01]  /*4840*/  S2R R10, SR_CgaCtaId ;  /* 0x00000000000a7919 */ /* 0x000e220000008800 */
[----:B------:R-:W-:Y:S01]  /*4850*/  LOP3.LUT P0, RZ, R4, 0x1f, RZ, 0xc0, !PT ;  /* 0x0000001f04ff7812 */ /* 0x000fe2000780c0ff */
[----:B------:R-:W-:Y:S01]  /*4860*/  ULDC UR5, c[0x0][0x658] ;  /* 0x0001960000057ab9 */ /* 0x000fe20000000800 */
[C---:B------:R-:W-:Y:S01]  /*4870*/  ISETP.NE.AND P2, PT, R3.reuse, RZ, PT ;  /* 0x000000ff0300720c */ /* 0x040fe20003f45270 */
[----:B------:R-:W-:Y:S01]  /*4880*/  UMOV UR6, 0xffffffff ;  /* 0xffffffff00067882 */ /* 0x000fe20000000000 */
[----:B------:R-:W-:Y:S01]  /*4890*/  ISETP.NE.OR P0, PT, R3, RZ, !P0 ;  /* 0x000000ff0300720c */ /* 0x000fe20004705670 */
[----:B------:R-:W-:Y:S01]  /*48a0*/  BSSY B0, `(.L_x_110) ;  /* 0x00000ca000007945 */ /* 0x000fe20003800000 */
[----:B------:R-:W-:Y:S01]  /*48b0*/  USHF.L.U32 UR6, UR6, UR5, URZ ;  /* 0x0000000506067299 */ /* 0x000fe2000800063f */
[----:B------:R-:W-:Y:S01]  /*48c0*/  IMAD.MOV.U32 R9, RZ, RZ, 0x1 ;  /* 0x00000001ff097424 */ /* 0x000fe200078e00ff */
[----:B------:R-:W-:Y:S01]  /*48d0*/  LOP3.LUT R6, R16, 0x2, RZ, 0xfc, !PT ;  /* 0x0000000210067812 */ /* 0x000fe200078efcff */
[----:B------:R-:W-:Y:S01]  /*48e0*/  IMAD.MOV.U32 R0, RZ, RZ, 0x1 ;  /* 0x00000001ff007424 */ /* 0x000fe200078e00ff */
[----:B------:R-:W-:Y:S01]  /*48f0*/  ULDC UR4, c[0x0][0x600] ;  /* 0x0001800000047ab9 */ /* 0x000fe20000000800 */
[----:B------:R-:W-:Y:S01]  /*4900*/  IMAD.MOV.U32 R8, RZ, RZ, RZ ;  /* 0x000000ffff087224 */ /* 0x000fe200078e00ff */
[----:B------:R-:W-:Y:S01]  /*4910*/  UMOV UR7, 0x1 ;  /* 0x0000000100077882 */ /* 0x000fe20000000000 */
[----:B------:R-:W-:-:S02]  /*4920*/  UIADD3 UR19, UR40, 0x1, URZ ;  /* 0x0000000128137890 */ /* 0x000fc4000fffe03f */
[----:B------:R-:W-:Y:S02]  /*4930*/  UIADD3 UR15, UR4, -0x1, URZ ;  /* 0xffffffff040f7890 */ /* 0x000fe4000fffe03f */
[----:B------:R-:W-:Y:S02]  /*4940*/  USHF.L.U32 UR17, UR7, UR5, URZ ;  /* 0x0000000507117299 */ /* 0x000fe4000800063f */
[----:B------:R-:W-:Y:S01]  /*4950*/  ULOP3.LUT UR16, URZ, UR6, URZ, 0x33, !UPT ;  /* 0x000000063f107292 */ /* 0x000fe2000f8e333f */
[----:B------:R-:W-:Y:S01]  /*4960*/  ULDC.64 UR20, c[0x0][0x198] ;  /* 0x0000660000147ab9 */ /* 0x000fe20000000a00 */
[C---:B0-----:R-:W-:Y:S02]  /*4970*/  IMAD.SHL.U32 R3, R10.reuse, 0x1000, RZ ;  /* 0x000010000a037824 */ /* 0x041fe400078e00ff */
[----:B------:R-:W-:-:S03]  /*4980*/  IMAD.SHL.U32 R10, R10, 0x20, RZ ;  /* 0x000000200a0a7824 */ /* 0x000fc600078e00ff */
[----:B------:R-:W-:Y:S02]  /*4990*/  LOP3.LUT R3, R3, 0x1000, RZ, 0xc0, !PT ;  /* 0x0000100003037812 */ /* 0x000fe400078ec0ff */
[----:B------:R-:W-:Y:S02]  /*49a0*/  LOP3.LUT R10, R10, 0x20, RZ, 0xc0, !PT ;  /* 0x000000200a0a7812 */ /* 0x000fe400078ec0ff */
[----:B------:R-:W-:-:S07]  /*49b0*/  LOP3.LUT R7, R3, 0x1c200, RZ, 0xfc, !PT ;  /* 0x0001c20003077812 */ /* 0x000fce00078efcff */
.L_x_122:
[----:B------:R-:W-:-:S03]  /*49c0*/  UMOV UR4, 0xffffffff ;  /* 0xffffffff00047882 */ /* 0x000fc60000000000 */
[----:B------:R-:W-:Y:S05]  /*49d0*/  BRA.DIV UR4, `(.L_x_111) ;  /* 0x0000001604587947 */ /* 0x000fea000b800000 */
[----:B------:R-:W-:-:S13]  /*49e0*/  ELECT P6, URZ, PT ;  /* 0x00000000003f782f */ /* 0x000fda00038c0000 */
.L_x_145:
[----:B------:R-:W0:Y:S01]  /*49f0*/  LDC R3, c[0x0][0x28c] ;  /* 0x0000a300ff037b82 */ /* 0x000e220000000800 */
[----:B------:R-:W-:Y:S01]  /*4a00*/  BSSY B1, `(.L_x_112) ;  /* 0x0000039000017945 */ /* 0x000fe20003800000 */
[----:B0-----:R-:W-:-:S13]  /*4a10*/  ISETP.LT.OR P6, PT, R3, 0x1, !P6 ;  /* 0x000000010300780c */ /* 0x001fda00077c1670 */
[----:B------:R-:W-:Y:S05]  /*4a20*/  @P6 BRA `(.L_x_113) ;  /* 0x0000000000d86947 */ /* 0x000fea0003800000 */
[----:B------:R-:W-:Y:S02]  /*4a30*/  IMAD R22, R22, 0x40, R10 ;  /* 0x0000004016167824 */ /* 0x000fe400078e020a */
[----:B------:R-:W-:Y:S02]  /*4a40*/  IMAD.SHL.U32 R19, R19, 0x40, RZ ;  /* 0x0000004013137824 */ /* 0x000fe400078e00ff */
[----:B------:R-:W-:Y:S02]  /*4a50*/  IMAD.MOV.U32 R14, RZ, RZ, RZ ;  /* 0x000000ffff0e7224 */ /* 0x000fe400078e00ff */
[----:B------:R-:W-:Y:S02]  /*4a60*/  IMAD.U32 R15, RZ, RZ, UR19 ;  /* 0x00000013ff0f7e24 */ /* 0x000fe4000f8e00ff */
[----:B------:R-:W-:Y:S02]  /*4a70*/  IMAD.MOV.U32 R3, RZ, RZ, R0 ;  /* 0x000000ffff037224 */ /* 0x000fe400078e0000 */
[----:B------:R-:W-:-:S07]  /*4a80*/  IMAD.MOV.U32 R4, RZ, RZ, R8 ;  /* 0x000000ffff047224 */ /* 0x000fce00078e0008 */
.L_x_117:
[----:B------:R-:W0:Y:S01]  /*4a90*/  S2R R12, SR_CgaCtaId ;  /* 0x00000000000c7919 */ /* 0x000e220000008800 */
[----:B------:R-:W-:Y:S01]  /*4aa0*/  MOV R5, 0x400 ;  /* 0x0000040000057802 */ /* 0x000fe20000000f00 */
[----:B------:R-:W1:Y:S03]  /*4ab0*/  @!P2 LDC R11, c[0x0][0x500] ;  /* 0x00014000ff0bab82 */ /* 0x000e660000000800 */
[----:B0-----:R-:W-:Y:S02]  /*4ac0*/  LEA R13, R12, R5, 0x18 ;  /* 0x000000050c0d7211 */ /* 0x001fe400078ec0ff */
[----:B------:R-:W-:-:S03]  /*4ad0*/  SHF.L.U32 R5, R3, 0x1f, RZ ;  /* 0x0000001f03057819 */ /* 0x000fc600000006ff */
[----:B------:R-:W-:-:S04]  /*4ae0*/  IMAD R12, R4, 0x8, R13 ;  /* 0x00000008040c7824 */ /* 0x000fc800078e020d */
[----:B------:R-:W0:Y:S02]  /*4af0*/  SYNCS.PHASECHK.TRANS64.TRYWAIT P1, [R12+URZ+0x70], R5 ;  /* 0x000070050c0075a7 */ /* 0x000e24000802017f */
[----:B01----:R-:W-:Y:S05]  /*4b00*/  @!P1 BRA `(.L_x_114) ;  /* 0x00000014002c9947 */ /* 0x003fea0003800000 */
.L_x_146:
[----:B0-----:R-:W-:Y:S01]  /*4b10*/  PRMT R5, R6, 0x9910, RZ ;  /* 0x0000991006057816 */ /* 0x001fe200000000ff */
[----:B------:R0:W-:Y:S03]  /*4b20*/  @!P2 SYNCS.ARRIVE.TRANS64 RZ, [R12+URZ], R11 ;  /* 0x0000000b0cffa9a7 */ /* 0x0001e6000800003f */
[----:B------:R-:W-:-:S13]  /*4b30*/  ISETP.NE.AND P1, PT, R5, 0x2, PT ;  /* 0x000000020500780c */ /* 0x000fda0003f25270 */
[----:B0-----:R-:W-:Y:S05]  /*4b40*/  @P1 BRA `(.L_x_115) ;  /* 0x0000000000041947 */ /* 0x001fea0003800000 */
[----:B------:R-:W-:Y:S01]  /*4b50*/  BPT.TRAP 0x1 ;  /* 0x000000040000795c */ /* 0x000fe20000300000 */
.L_x_115:
[----:B------:R-:W-:Y:S05]  /*4b60*/  @P0 BRA `(.L_x_116) ;  /* 0x0000000000040947 */ /* 0x000fea0003800000 */
[----:B------:R-:W-:Y:S01]  /*4b70*/  BPT.TRAP 0x1 ;  /* 0x000000040000795c */ /* 0x000fe20000300000 */
.L_x_116:
[----:B------:R-:W-:Y:S01]  /*4b80*/  R2UR UR13, R13 ;  /* 0x000000000d0d72ca */ /* 0x000fe200000e0000 */
[----:B------:R-:W-:Y:S01]  /*4b90*/  IMAD R13, R4, 0x2000, R13 ;  /* 0x00002000040d7824 */ /* 0x000fe200078e020d */
[----:B------:R-:W-:Y:S01]  /*4ba0*/  R2UR UR9, R12 ;  /* 0x000000000c0972ca */ /* 0x000fe200000e0000 */
[C---:B------:R-:W-:Y:S01]  /*4bb0*/  IMAD R5, R4.reuse, 0x2000, R7 ;  /* 0x0000200004057824 */ /* 0x040fe200078e0207 */
[----:B------:R-:W-:Y:S01]  /*4bc0*/  UIADD3 UR4, UP0, UR20, 0xf0, URZ ;  /* 0x000000f014047890 */ /* 0x000fe2000ff1e03f */
[----:B------:R-:W-:Y:S01]  /*4bd0*/  VIADD R15, R15, 0xffffffff ;  /* 0xffffffff0f0f7836 */ /* 0x000fe20000000000 */
[----:B------:R-:W-:Y:S01]  /*4be0*/  R2UR UR5, R13 ;  /* 0x000000000d0572ca */ /* 0x000fe200000e0000 */
[----:B------:R-:W-:Y:S01]  /*4bf0*/  UIADD3 UR22, UP1, UR20, 0x1f0, URZ ;  /* 0x000001f014167890 */ /* 0x000fe2000ff3e03f */
[----:B------:R-:W-:Y:S01]  /*4c00*/  R2UR UR8, R5 ;  /* 0x00000000050872ca */ /* 0x000fe200000e0000 */
[----:B------:R-:W-:Y:S01]  /*4c10*/  VIADD R4, R4, 0x1 ;  /* 0x0000000104047836 */ /* 0x000fe20000000000 */
[----:B------:R-:W-:Y:S01]  /*4c20*/  R2UR UR11, R19 ;  /* 0x00000000130b72ca */ /* 0x000fe200000e0000 */
[----:B------:R-:W-:Y:S01]  /*4c30*/  UIADD3.X UR23, URZ, UR21, URZ, UP1, !UPT ;  /* 0x000000153f177290 */ /* 0x000fe20008ffe43f */
[----:B------:R-:W-:Y:S01]  /*4c40*/  R2UR UR10, R14 ;  /* 0x000000000e0a72ca */ /* 0x000fe200000e0000 */
[----:B------:R-:W-:Y:S01]  /*4c50*/  UMOV UR6, 0x0 ;  /* 0x0000000000067882 */ /* 0x000fe20000000000 */
[----:B------:R-:W-:Y:S01]  /*4c60*/  R2UR UR12, R2 ;  /* 0x00000000020c72ca */ /* 0x000fe200000e0000 */
[----:B------:R-:W-:Y:S01]  /*4c70*/  UMOV UR7, 0x10000000 ;  /* 0x1000000000077882 */ /* 0x000fe20000000000 */
[----:B------:R-:W-:Y:S01]  /*4c80*/  R2UR UR18, R22 ;  /* 0x00000000161272ca */ /* 0x000fe200000e0000 */
[----:B------:R-:W-:Y:S01]  /*4c90*/  UMOV UR24, 0x30000 ;  /* 0x0003000000187882 */ /* 0x000fe20000000000 */
[----:B------:R-:W-:Y:S01]  /*4ca0*/  ISETP.GT.AND P3, PT, R15, 0x1, PT ;  /* 0x000000010f00780c */ /* 0x000fe20003f64270 */
[----:B------:R-:W-:Y:S01]  /*4cb0*/  UIADD3 UR14, UR5, 0x200, URZ ;  /* 0x00000200050e7890 */ /* 0x000fe2000fffe03f */
[----:B------:R-:W-:Y:S01]  /*4cc0*/  ISETP.NE.AND P1, PT, R4, 0xe, PT ;  /* 0x0000000e0400780c */ /* 0x000fe20003f25270 */
[----:B------:R-:W-:Y:S01]  /*4cd0*/  UIADD3.X UR5, URZ, UR21, URZ, UP0, !UPT ;  /* 0x000000153f057290 */ /* 0x000fe200087fe43f */
[----:B------:R-:W-:Y:S01]  /*4ce0*/  VIADD R14, R14, 0x80 ;  /* 0x000000800e0e7836 */ /* 0x000fe20000000000 */
[----:B------:R-:W-:Y:S01]  /*4cf0*/  UIADD3 UR13, UR13, UR8, URZ ;  /* 0x000000080d0d7290 */ /* 0x000fe2000fffe03f */
[----:B------:R-:W-:-:S02]  /*4d00*/  SEL R12, RZ, 0x1, P1 ;  /* 0x00000001ff0c7807 */ /* 0x000fc40000800000 */
[----:B------:R-:W-:Y:S01]  /*4d10*/  UMOV UR8, UR14 ;  /* 0x0000000e00087c82 */ /* 0x000fe20008000000 */
[----:B------:R-:W-:Y:S02]  /*4d20*/  SEL R4, R4, RZ, P1 ;  /* 0x000000ff04047207 */ /* 0x000fe40000800000 */
[----:B------:R-:W-:Y:S01]  /*4d30*/  LOP3.LUT R3, R3, R12, RZ, 0x3c, !PT ;  /* 0x0000000c03037212 */ /* 0x000fe200078e3cff */
[----:B------:R0:W-:Y:S02]  /*4d40*/  UTMALDG.3D [UR8], [UR4], desc[UR6] ;  /* 0x00000608040075b4 */ /* 0x0001e40008011000 */
[----:B0-----:R-:W-:Y:S01]  /*4d50*/  UMOV UR11, UR18 ;  /* 0x00000012000b7c82 */ /* 0x001fe20008000000 */
[----:B------:R-:W-:Y:S02]  /*4d60*/  UMOV UR8, UR13 ;  /* 0x0000000d00087c82 */ /* 0x000fe40008000000 */
[----:B------:R0:W-:Y:S02]  /*4d70*/  UTMALDG.3D.MULTICAST [UR8], [UR22], UR24, desc[UR6] ;  /* 0x00000608160073b4 */ /* 0x0001e40008011818 */
[----:B0-----:R-:W-:Y:S05]  /*4d80*/  @P3 BRA `(.L_x_117) ;  /* 0xfffffffc00403947 */ /* 0x001fea000383ffff */
.L_x_113:
[----:B------:R-:W-:Y:S05]  /*4d90*/  BSYNC B1 ;  /* 0x0000000000017941 */ /* 0x000fea0003800000 */
.L_x_112:
[----:B------:R-:W2:Y:S01]  /*4da0*/  LDL.64 R12, [R1] ;  /* 0x00000000010c7983 */ /* 0x000ea20000100a00 */
[----:B------:R-:W-:Y:S01]  /*4db0*/  LOP3.LUT P4, RZ, R9, 0xff, RZ, 0xc0, !PT ;  /* 0x000000ff09ff7812 */ /* 0x000fe2000788c0ff */
[----:B------:R-:W-:Y:S01]  /*4dc0*/  VIADD R8, R8, UR40 ;  /* 0x0000002808087c36 */ /* 0x000fe20008000000 */
[----:B------:R-:W-:Y:S01]  /*4dd0*/  ULDC.64 UR4, c[0x0][0x650] ;  /* 0x0001940000047ab9 */ /* 0x000fe20000000a00 */
[----:B------:R-:W-:Y:S01]  /*4de0*/  IMAD.U32 R5, RZ, RZ, UR40 ;  /* 0x00000028ff057e24 */ /* 0x000fe2000f8e00ff */
[----:B------:R-:W-:Y:S01]  /*4df0*/  UISETP.GE.U32.AND UP0, UPT, UR40, 0xe, UPT ;  /* 0x0000000e2800788c */ /* 0x000fe2000bf06070 */
[----:B------:R-:W-:Y:S01]  /*4e00*/  BSSY B1, `(.L_x_118) ;  /* 0x0000071000017945 */ /* 0x000fe20003800000 */
[----:B------:R-:W-:Y:S01]  /*4e10*/  SHF.R.U32.HI R2, RZ, 0x1, R8 ;  /* 0x00000001ff027819 */ /* 0x000fe20000011608 */
[----:B------:R-:W-:Y:S01]  /*4e20*/  IMAD.MOV.U32 R19, RZ, RZ, -0x1 ;  /* 0xffffffffff137424 */ /* 0x000fe200078e00ff */
[----:B------:R-:W-:Y:S01]  /*4e30*/  ISETP.GT.U32.AND P1, PT, R8, 0xd, PT ;  /* 0x0000000d0800780c */ /* 0x000fe20003f24070 */
[----:B------:R-:W-:Y:S01]  /*4e40*/  IMAD.MOV.U32 R22, RZ, RZ, -0x1 ;  /* 0xffffffffff167424 */ /* 0x000fe200078e00ff */
[----:B------:R-:W-:-:S02]  /*4e50*/  PLOP3.LUT P3, PT, PT, PT, UP0, 0x80, 0x0 ;  /* 0x000000000000781c */ /* 0x000fc40003f6f008 */
[----:B------:R-:W-:Y:S01]  /*4e60*/  ISETP.LT.U32.AND P1, PT, R5, 0xe, P1 ;  /* 0x0000000e0500780c */ /* 0x000fe20000f21070 */
[----:B------:R-:W0:Y:S01]  /*4e70*/  @P4 S2R R4, SR_CgaCtaId ;  /* 0x0000000000044919 */ /* 0x000e220000008800 */
[----:B------:R-:W-:Y:S02]  /*4e80*/  @P4 MOV R3, 0x400 ;  /* 0x0000040000034802 */ /* 0x000fe40000000f00 */
[----:B------:R-:W-:Y:S02]  /*4e90*/  PRMT R9, RZ, 0x7610, R9 ;  /* 0x00007610ff097816 */ /* 0x000fe40000000009 */
[----:B0-----:R-:W-:Y:S01]  /*4ea0*/  @P4 LEA R4, R4, R3, 0x18 ;  /* 0x0000000304044211 */ /* 0x001fe200078ec0ff */
[----:B------:R-:W-:-:S03]  /*4eb0*/  IMAD.WIDE.U32 R2, R2, -0x6db6db6d, RZ ;  /* 0x9249249302027825 */ /* 0x000fc600078e00ff */
[----:B------:R0:W-:Y:S01]  /*4ec0*/  @P4 SYNCS.ARRIVE.TRANS64.A1T0 RZ, [R4+URZ+0x118], RZ ;  /* 0x000118ff04ff49a7 */ /* 0x0001e2000810003f */
[----:B------:R-:W-:Y:S01]  /*4ed0*/  IMAD.MOV.U32 R2, RZ, RZ, -0x1 ;  /* 0xffffffffff027424 */ /* 0x000fe200078e00ff */
[----:B------:R-:W-:Y:S02]  /*4ee0*/  SHF.R.U32.HI R5, RZ, 0x2, R3 ;  /* 0x00000002ff057819 */ /* 0x000fe40000011603 */
[----:B------:R-:W-:-:S03]  /*4ef0*/  SEL R3, RZ, 0x1, !P1 ;  /* 0x00000001ff037807 */ /* 0x000fc60004800000 */
[----:B------:R-:W-:Y:S01]  /*4f00*/  IMAD R8, R5, -0xe, R8 ;  /* 0xfffffff205087824 */ /* 0x000fe200078e0208 */
[----:B------:R-:W-:Y:S02]  /*4f10*/  LOP3.LUT R0, R0, R3, RZ, 0x3c, !PT ;  /* 0x0000000300007212 */ /* 0x000fe400078e3cff */
[----:B------:R-:W-:Y:S02]  /*4f20*/  PRMT R3, RZ, 0x7610, R3 ;  /* 0x00007610ff037816 */ /* 0x000fe40000000003 */
[----:B------:R-:W-:Y:S02]  /*4f30*/  @P3 LOP3.LUT R0, R0, 0x1, R5, 0x78, !PT ;  /* 0x0000000100003812 */ /* 0x000fe400078e7805 */
[----:B--2---:R-:W-:-:S04]  /*4f40*/  IADD3 R18, P4, R18, R12, RZ ;  /* 0x0000000c12127210 */ /* 0x004fc80007f9e0ff */
[----:B------:R-:W-:Y:S01]  /*4f50*/  ISETP.GE.U32.AND P1, PT, R18, UR4, PT ;  /* 0x0000000412007c0c */ /* 0x000fe2000bf26070 */
[----:B------:R-:W-:-:S05]  /*4f60*/  IMAD.X R17, R17, 0x1, R23, P4 ;  /* 0x0000000111117824 */ /* 0x000fca00020e0617 */
[----:B------:R-:W-:-:S13]  /*4f70*/  ISETP.GE.U32.AND.EX P1, PT, R17, UR5, PT, P1 ;  /* 0x0000000511007c0c */ /* 0x000fda000bf26110 */
[----:B0-----:R-:W-:Y:S05]  /*4f80*/  @P1 BRA `(.L_x_119) ;  /* 0x0000000400601947 */ /* 0x001fea0003800000 */
[----:B------:R-:W0:Y:S01]  /*4f90*/  S2R R12, SR_CTAID.X ;  /* 0x00000000000c7919 */ /* 0x000e220000002500 */
[----:B------:R-:W-:Y:S01]  /*4fa0*/  ULDC.64 UR4, c[0x0][0x628] ;  /* 0x00018a0000047ab9 */ /* 0x000fe20000000a00 */
[----:B------:R-:W-:Y:S01]  /*4fb0*/  ULDC UR7, c[0x0][0x630] ;  /* 0x00018c0000077ab9 */ /* 0x000fe20000000800 */
[----:B------:R-:W-:Y:S01]  /*4fc0*/  ISETP.NE.U32.AND P1, PT, RZ, UR4, PT ;  /* 0x00000004ff007c0c */ /* 0x000fe2000bf25070 */
[----:B------:R-:W1:Y:S01]  /*4fd0*/  S2R R13, SR_CTAID.Y ;  /* 0x00000000000d7919 */ /* 0x000e620000002600 */
[----:B------:R-:W-:Y:S01]  /*4fe0*/  ULDC UR8, c[0x0][0x150] ;  /* 0x0000540000087ab9 */ /* 0x000fe20000000800 */
[----:B------:R-:W-:Y:S01]  /*4ff0*/  IMAD.MOV.U32 R2, RZ, RZ, R18 ;  /* 0x000000ffff027224 */ /* 0x000fe200078e0012 */
[----:B------:R-:W-:Y:S01]  /*5000*/  ISETP.NE.AND.EX P1, PT, RZ, UR5, PT, P1 ;  /* 0x00000005ff007c0c */ /* 0x000fe2000bf25310 */
[----:B------:R-:W-:Y:S01]  /*5010*/  IMAD.MOV.U32 R3, RZ, RZ, R17 ;  /* 0x000000ffff037224 */ /* 0x000fe200078e0011 */
[----:B0-----:R-:W-:-:S11]  /*5020*/  I2FP.F32.U32 R14, R12 ;  /* 0x0000000c000e7245 */ /* 0x001fd60000201000 */
[----:B------:R-:W-:Y:S05]  /*5030*/  @!P1 BRA `(.L_x_120) ;  /* 0x0000000000289947 */ /* 0x000fea0003800000 */
[----:B------:R-:W-:Y:S02]  /*5040*/  ULDC UR6, c[0x0][0x634] ;  /* 0x00018d0000067ab9 */ /* 0x000fe40000000800 */
[----:B------:R-:W-:-:S05]  /*5050*/  IADD3 R3, P1, R18, UR6, RZ ;  /* 0x0000000612037c10 */ /* 0x000fca000ff3e0ff */
[----:B------:R-:W-:-:S04]  /*5060*/  IMAD.X R11, RZ, RZ, R17, P1 ;  /* 0x000000ffff0b7224 */ /* 0x000fc800008e0611 */
[----:B------:R-:W-:-:S04]  /*5070*/  IMAD.WIDE.U32 R4, R11, UR4, RZ ;  /* 0x000000040b047c25 */ /* 0x000fc8000f8e00ff */
[----:B------:R-:W-:-:S04]  /*5080*/  IMAD.WIDE.U32 R4, P1, R3, UR5, R4 ;  /* 0x0000000503047c25 */ /* 0x000fc8000f820004 */
[----:B------:R-:W-:-:S04]  /*5090*/  IMAD.WIDE.U32 R2, R3, UR4, RZ ;  /* 0x0000000403027c25 */ /* 0x000fc8000f8e00ff */
[----:B------:R-:W-:Y:S01]  /*50a0*/  IMAD.MOV.U32 R2, RZ, RZ, R5 ;  /* 0x000000ffff027224 */ /* 0x000fe200078e0005 */
[----:B------:R-:W-:Y:S01]  /*50b0*/  IADD3 RZ, P3, R3, R4, RZ ;  /* 0x0000000403ff7210 */ /* 0x000fe20007f7e0ff */
[----:B------:R-:W-:-:S04]  /*50c0*/  IMAD.X R3, RZ, RZ, RZ, P1 ;  /* 0x000000ffff037224 */ /* 0x000fc800008e06ff */
[----:B------:R-:W-:-:S08]  /*50d0*/  IMAD.WIDE.U32.X R2, R11, UR5, R2, P3 ;  /* 0x000000050b027c25 */ /* 0x000fd000098e0402 */
.L_x_120:
[----:B------:R-:W0:Y:S01]  /*50e0*/  LDC R21, c[0x0][0x65c] ;  /* 0x00019700ff157b82 */ /* 0x000e220000000800 */
[--C-:B------:R-:W-:Y:S01]  /*50f0*/  SHF.R.U64 R11, R2, UR7, R3.reuse ;  /* 0x00000007020b7c19 */ /* 0x100fe20008001203 */
[----:B------:R-:W-:Y:S01]  /*5100*/  FMUL R14, R14, UR8 ;  /* 0x000000080e0e7c20 */ /* 0x000fe20008400000 */
[----:B------:R-:W-:Y:S01]  /*5110*/  SHF.R.U32.HI R2, RZ, UR7, R3 ;  /* 0x00000007ff027c19 */ /* 0x000fe20008011603 */
[----:B------:R-:W-:Y:S01]  /*5120*/  ULDC UR6, c[0x0][0x154] ;  /* 0x0000550000067ab9 */ /* 0x000fe20000000800 */
[----:B------:R-:W-:Y:S01]  /*5130*/  IADD3 R15, P1, RZ, -R11, RZ ;  /* 0x8000000bff0f7210 */ /* 0x000fe20007f3e0ff */
[----:B------:R-:W-:Y:S01]  /*5140*/  ULDC.64 UR4, c[0x0][0x620] ;  /* 0x0001880000047ab9 */ /* 0x000fe20000000a00 */
[----:B-1----:R-:W-:Y:S01]  /*5150*/  I2FP.F32.U32 R3, R13 ;  /* 0x0000000d00037245 */ /* 0x002fe20000201000 */
[----:B------:R-:W1:Y:S01]  /*5160*/  LDC R19, c[0x0][0x144] ;  /* 0x00005100ff137b82 */ /* 0x000e620000000800 */
[----:B------:R-:W2:Y:S01]  /*5170*/  F2I.U32.TRUNC.NTZ R14, R14 ;  /* 0x0000000e000e7305 */ /* 0x000ea2000020f000 */
[----:B------:R-:W-:-:S02]  /*5180*/  IMAD.X R2, RZ, RZ, ~R2, P1 ;  /* 0x000000ffff027224 */ /* 0x000fc400008e0e02 */
[----:B------:R-:W-:Y:S01]  /*5190*/  FMUL R4, R3, UR6 ;  /* 0x0000000603047c20 */ /* 0x000fe20008400000 */
[----:B------:R-:W-:Y:S01]  /*51a0*/  IMAD.MOV.U32 R3, RZ, RZ, R17 ;  /* 0x000000ffff037224 */ /* 0x000fe200078e0011 */
[----:B------:R-:W-:Y:S01]  /*51b0*/  ULDC.64 UR6, c[0x0][0x640] ;  /* 0x0001900000067ab9 */ /* 0x000fe20000000a00 */
[----:B------:R-:W-:Y:S01]  /*51c0*/  IMAD R2, R2, UR4, RZ ;  /* 0x0000000402027c24 */ /* 0x000fe2000f8e02ff */
[----:B------:R-:W3:Y:S01]  /*51d0*/  LDC R20, c[0x0][0x148] ;  /* 0x00005200ff147b82 */ /* 0x000ee20000000800 */
[----:B------:R-:W-:Y:S01]  /*51e0*/  ISETP.NE.U32.AND P1, PT, RZ, UR6, PT ;  /* 0x00000006ff007c0c */ /* 0x000fe2000bf25070 */
[----:B------:R-:W4:Y:S01]  /*51f0*/  F2I.U32.TRUNC.NTZ R4, R4 ;  /* 0x0000000400047305 */ /* 0x000f22000020f000 */
[----:B------:R-:W-:Y:S02]  /*5200*/  IMAD R5, R15, UR5, R2 ;  /* 0x000000050f057c24 */ /* 0x000fe4000f8e0202 */
[----:B------:R-:W-:Y:S01]  /*5210*/  IMAD.MOV.U32 R2, RZ, RZ, R18 ;  /* 0x000000ffff027224 */ /* 0x000fe200078e0012 */
[----:B------:R-:W-:-:S02]  /*5220*/  ISETP.NE.AND.EX P1, PT, RZ, UR7, PT, P1 ;  /* 0x00000007ff007c0c */ /* 0x000fc4000bf25310 */
[----:B0-----:R-:W-:Y:S01]  /*5230*/  ISETP.NE.AND P4, PT, R21, 0x1, PT ;  /* 0x000000011500780c */ /* 0x001fe20003f85270 */
[----:B------:R-:W-:Y:S01]  /*5240*/  IMAD.WIDE.U32 R2, R15, UR4, R2 ;  /* 0x000000040f027c25 */ /* 0x000fe2000f8e0002 */
[----:B------:R-:W-:-:S03]  /*5250*/  ULDC UR4, c[0x0][0x618] ;  /* 0x0001860000047ab9 */ /* 0x000fc60000000800 */
[----:B--2---:R-:W-:Y:S02]  /*5260*/  IMAD.MOV R14, RZ, RZ, -R14 ;  /* 0x000000ffff0e7224 */ /* 0x004fe400078e0a0e */
[----:B------:R-:W-:Y:S02]  /*5270*/  IMAD.IADD R3, R3, 0x1, R5 ;  /* 0x0000000103037824 */ /* 0x000fe400078e0205 */
[----:B-1----:R-:W-:-:S03]  /*5280*/  IMAD R12, R19, R14, R12 ;  /* 0x0000000e130c7224 */ /* 0x002fc600078e020c */
[--C-:B------:R-:W-:Y:S01]  /*5290*/  SHF.R.U64 R14, R2, UR4, R3.reuse ;  /* 0x00000004020e7c19 */ /* 0x100fe20008001203 */
[----:B----4-:R-:W-:Y:S01]  /*52a0*/  IMAD.MOV R2, RZ, RZ, -R4 ;  /* 0x000000ffff027224 */ /* 0x010fe200078e0a04 */
[----:B------:R-:W-:Y:S01]  /*52b0*/  SHF.R.U32.HI R3, RZ, UR4, R3 ;  /* 0x00000004ff037c19 */ /* 0x000fe20008011603 */
[----:B------:R-:W-:Y:S02]  /*52c0*/  ULDC UR4, c[0x0][0x608] ;  /* 0x0001820000047ab9 */ /* 0x000fe40000000800 */
[----:B---3--:R-:W-:Y:S01]  /*52d0*/  @P4 IMAD R12, R20, R2, R13 ;  /* 0x00000002140c4224 */ /* 0x008fe200078e020d */
[--C-:B------:R-:W-:Y:S02]  /*52e0*/  SHF.R.U64 R19, R14, UR4, R3.reuse ;  /* 0x000000040e137c19 */ /* 0x100fe40008001203 */
[----:B------:R-:W-:Y:S01]  /*52f0*/  SHF.R.U32.HI R2, RZ, UR4, R3 ;  /* 0x00000004ff027c19 */ /* 0x000fe20008011603 */
[----:B------:R-:W-:-:S03]  /*5300*/  ULDC UR4, c[0x0][0x658] ;  /* 0x0001960000047ab9 */ /* 0x000fc60000000800 */
[--C-:B------:R-:W-:Y:S02]  /*5310*/  SHF.R.U64 R13, R19, UR4, R2.reuse ;  /* 0x00000004130d7c19 */ /* 0x100fe40008001202 */
[----:B------:R-:W-:-:S03]  /*5320*/  SHF.R.U32.HI R2, RZ, UR4, R2 ;  /* 0x00000004ff027c19 */ /* 0x000fc60008011602 */
[----:B------:R-:W-:Y:S02]  /*5330*/  IMAD.MOV.U32 R4, RZ, RZ, R13 ;  /* 0x000000ffff047224 */ /* 0x000fe400078e000d */
[----:B------:R-:W-:Y:S01]  /*5340*/  IMAD.MOV.U32 R3, RZ, RZ, R2 ;  /* 0x000000ffff037224 */ /* 0x000fe200078e0002 */
[----:B------:R-:W-:Y:S06]  /*5350*/  @!P1 BRA `(.L_x_121) ;  /* 0x00000000002c9947 */ /* 0x000fec0003800000 */
        /* <DEDUP_REMOVED lines=9> */
[----:B------:R-:W-:-:S04]  /*53f0*/  IMAD.WIDE.U32.X R2, R15, UR7, R2, P3 ;  /* 0x000000070f027c25 */ /* 0x000fc800098e0402 */
[----:B------:R-:W-:-:S07]  /*5400*/  IMAD.MOV.U32 R4, RZ, RZ, R2 ;  /* 0x000000ffff047224 */ /* 0x000fce00078e0002 */
.L_x_121:
[----:B------:R-:W-:Y:S01]  /*5410*/  ULDC UR4, c[0x0][0x648] ;  /* 0x0001920000047ab9 */ /* 0x000fe20000000800 */
[----:B------:R-:W-:Y:S01]  /*5420*/  LOP3.LUT R2, R19, UR16, RZ, 0xc0, !PT ;  /* 0x0000001013027c12 */ /* 0x000fe2000f8ec0ff */
[----:B------:R-:W-:Y:S01]  /*5430*/  ULDC UR5, c[0x0][0x610] ;  /* 0x0001840000057ab9 */ /* 0x000fe20000000800 */
[----:B------:R-:W-:Y:S01]  /*5440*/  SHF.R.U64 R3, R4, UR4, R3 ;  /* 0x0000000404037c19 */ /* 0x000fe20008001203 */
[----:B------:R-:W-:Y:S01]  /*5450*/  ULDC UR4, c[0x0][0x638] ;  /* 0x00018e0000047ab9 */ /* 0x000fe20000000800 */
[----:B------:R-:W-:-:S03]  /*5460*/  LOP3.LUT R14, R14, UR15, RZ, 0xc0, !PT ;  /* 0x0000000f0e0e7c12 */ /* 0x000fc6000f8ec0ff */
[----:B------:R-:W-:Y:S02]  /*5470*/  IMAD.MOV R4, RZ, RZ, -R3 ;  /* 0x000000ffff047224 */ /* 0x000fe400078e0a03 */
[----:B------:R-:W-:Y:S02]  /*5480*/  IMAD R3, R3, UR17, R2 ;  /* 0x0000001103037c24 */ /* 0x000fe4000f8e0202 */
[----:B------:R-:W-:Y:S01]  /*5490*/  IMAD R13, R4, UR4, R13 ;  /* 0x00000004040d7c24 */ /* 0x000fe2000f8e020d */
[----:B------:R-:W-:Y:S01]  /*54a0*/  ULDC UR4, c[0x0][0x600] ;  /* 0x0001800000047ab9 */ /* 0x000fe20000000800 */
[----:B------:R-:W-:Y:S02]  /*54b0*/  IMAD R12, R3, UR5, R12 ;  /* 0x00000005030c7c24 */ /* 0x000fe4000f8e020c */
[----:B------:R-:W-:Y:S02]  /*54c0*/  IMAD R13, R13, UR4, R14 ;  /* 0x000000040d0d7c24 */ /* 0x000fe4000f8e020e */
[----:B------:R-:W-:-:S02]  /*54d0*/  IMAD.MOV.U32 R3, RZ, RZ, 0x1 ;  /* 0x00000001ff037424 */ /* 0x000fc400078e00ff */
[----:B------:R-:W-:Y:S01]  /*54e0*/  IMAD.MOV.U32 R2, RZ, RZ, R11 ;  /* 0x000000ffff027224 */ /* 0x000fe200078e000b */
[----:B------:R-:W-:Y:S02]  /*54f0*/  SEL R22, R13, R12, !P4 ;  /* 0x0000000c0d167207 */ /* 0x000fe40006000000 */
[----:B------:R-:W-:-:S07]  /*5500*/  SEL R19, R12, R13, !P4 ;  /* 0x0000000d0c137207 */ /* 0x000fce0006000000 */
.L_x_119:
[----:B------:R-:W-:Y:S05]  /*5510*/  BSYNC B1 ;  /* 0x0000000000017941 */ /* 0x000fea0003800000 */
.L_x_118:
[----:B------:R-:W-:-:S13]  /*5520*/  LOP3.LUT P1, RZ, R3, 0xff, RZ, 0xc0, !PT ;  /* 0x000000ff03ff7812 */ /* 0x000fda000782c0ff */
[----:B------:R-:W-:Y:S05]  /*5530*/  @P1 BRA `(.L_x_122) ;  /* 0xfffffff400201947 */ /* 0x000fea000383ffff */
[----:B------:R-:W-:Y:S05]  /*5540*/  BSYNC B0 ;  /* 0x0000000000007941 */ /* 0x000fea0003800000 */
.L_x_110:
[----:B------:R-:W-:-:S03]  /*5550*/  UMOV UR4, 0xffffffff ;  /* 0xffffffff00047882 */ /* 0x000fc60000000000 */
[----:B------:R-:W-:Y:S05]  /*5560*/  BRA.DIV UR4, `(.L_x_123) ;  /* 0x0000000a04a87947 */ /* 0x000fea000b800000 */
[----:B------:R-:W-:-:S13]  /*5570*/  ELECT P6, URZ, PT ;  /* 0x00000000003f782f */ /* 0x000fda00038c0000 */
.L_x_149:
[----:B------:R-:W-:Y:S04]  /*5580*/  BSSY B0, `(.L_x_124) ;  /* 0x0000085000007945 */ /* 0x000fe80003800000 */
[----:B------:R-:W-:Y:S05]  /*5590*/  @!P6 BRA `(.L_x_125) ;  /* 0x00000008000ce947 */ /* 0x000fea0003800000 */
[----:B------:R-:W-:-:S04]  /*55a0*/  LOP3.LUT R16, R16, 0x2, RZ, 0xfc, !PT ;  /* 0x0000000210107812 */ /* 0x000fc800078efcff */
[----:B------:R-:W-:-:S13]  /*55b0*/  ISETP.NE.AND P0, PT, R16, 0x3, PT ;  /* 0x000000031000780c */ /* 0x000fda0003f05270 */
[----:B------:R-:W-:Y:S05]  /*55c0*/  @!P0 BRA `(.L_x_126) ;  /* 0x0000000000048947 */ /* 0x000fea0003800000 */
[----:B------:R-:W-:Y:S01]  /*55d0*/  BPT.TRAP 0x1 ;  /* 0x000000040000795c */ /* 0x000fe20000300000 */
.L_x_126:
[----:B------:R-:W0:Y:S01]  /*55e0*/  S2R R3, SR_CgaCtaId ;  /* 0x0000000000037919 */ /* 0x000e220000008800 */
[----:B------:R-:W-:-:S04]  /*55f0*/  MOV R2, 0x400 ;  /* 0x0000040000027802 */ /* 0x000fc80000000f00 */
[----:B0-----:R-:W-:Y:S02]  /*5600*/  LEA R3, R3, R2, 0x18 ;  /* 0x0000000203037211 */ /* 0x001fe400078ec0ff */
[----:B------:R-:W-:-:S03]  /*5610*/  SHF.L.U32 R2, R0, 0x1f, RZ ;  /* 0x0000001f00027819 */ /* 0x000fc600000006ff */
[----:B------:R-:W-:-:S04]  /*5620*/  VIADD R3, R3, 0x70 ;  /* 0x0000007003037836 */ /* 0x000fc80000000000 */
[C---:B------:R-:W-:Y:S02]  /*5630*/  IMAD R7, R8.reuse, 0x8, R3 ;  /* 0x0000000808077824 */ /* 0x040fe400078e0203 */
[----:B------:R-:W-:Y:S02]  /*5640*/  VIADD R8, R8, 0x1 ;  /* 0x0000000108087836 */ /* 0x000fe40000000000 */
[----:B------:R-:W0:Y:S03]  /*5650*/  SYNCS.PHASECHK.TRANS64.TRYWAIT P0, [R7+URZ], R2 ;  /* 0x00000002070075a7 */ /* 0x000e26000800017f */
[----:B------:R-:W-:-:S04]  /*5660*/  ISETP.NE.AND P1, PT, R8, 0xe, PT ;  /* 0x0000000e0800780c */ /* 0x000fc80003f25270 */
[----:B------:R-:W-:Y:S02]  /*5670*/  SEL R5, RZ, 0x1, P1 ;  /* 0x00000001ff057807 */ /* 0x000fe40000800000 */
[----:B------:R-:W-:Y:S02]  /*5680*/  SEL R8, R8, RZ, P1 ;  /* 0x000000ff08087207 */ /* 0x000fe40000800000 */
[----:B------:R-:W-:-:S03]  /*5690*/  LOP3.LUT R5, R0, R5, RZ, 0x3c, !PT ;  /* 0x0000000500057212 */ /* 0x000fc600078e3cff */
[----:B------:R-:W-:Y:S01]  /*56a0*/  IMAD R9, R8, 0x8, R3 ;  /* 0x0000000808097824 */ /* 0x000fe200078e0203 */
[----:B------:R-:W-:Y:S01]  /*56b0*/  SHF.L.U32 R4, R5, 0x1f, RZ ;  /* 0x0000001f05047819 */ /* 0x000fe200000006ff */
[----:B0-----:R-:W-:Y:S06]  /*56c0*/  @!P0 BRA `(.L_x_127) ;  /* 0x0000000800708947 */ /* 0x001fec0003800000 */
.L_x_150:
[----:B------:R-:W1:Y:S01]  /*56d0*/  SYNCS.PHASECHK.TRANS64.TRYWAIT P0, [R9+URZ], R4 ;  /* 0x00000004090075a7 */ /* 0x000e62000800017f */
[----:B------:R-:W-:-:S05]  /*56e0*/  VIADD R0, R8, 0x1 ;  /* 0x0000000108007836 */ /* 0x000fca0000000000 */
[----:B------:R-:W-:-:S04]  /*56f0*/  ISETP.NE.AND P1, PT, R0, 0xe, PT ;  /* 0x0000000e0000780c */ /* 0x000fc80003f25270 */
[----:B0-----:R-:W-:Y:S02]  /*5700*/  SEL R2, RZ, 0x1, P1 ;  /* 0x00000001ff027807 */ /* 0x001fe40000800000 */
[----:B------:R-:W-:Y:S02]  /*5710*/  SEL R0, R0, RZ, P1 ;  /* 0x000000ff00007207 */ /* 0x000fe40000800000 */
[----:B------:R-:W-:-:S03]  /*5720*/  LOP3.LUT R7, R5, R2, RZ, 0x3c, !PT ;  /* 0x0000000205077212 */ /* 0x000fc600078e3cff */
[----:B------:R-:W-:Y:S01]  /*5730*/  IMAD R6, R0, 0x8, R3 ;  /* 0x0000000800067824 */ /* 0x000fe200078e0203 */
[----:B------:R-:W-:Y:S01]  /*5740*/  SHF.L.U32 R5, R7, 0x1f, RZ ;  /* 0x0000001f07057819 */ /* 0x000fe200000006ff */
[----:B-1----:R-:W-:Y:S06]  /*5750*/  @!P0 BRA `(.L_x_128) ;  /* 0x0000000800608947 */ /* 0x002fec0003800000 */
.L_x_151:
[----:B------:R-:W1:Y:S01]  /*5760*/  SYNCS.PHASECHK.TRANS64.TRYWAIT P0, [R6+URZ], R5 ;  /* 0x00000005060075a7 */ /* 0x000e62000800017f */
[----:B------:R-:W-:-:S05]  /*5770*/  VIADD R0, R0, 0x1 ;  /* 0x0000000100007836 */ /* 0x000fca0000000000 */
[----:B------:R-:W-:-:S04]  /*5780*/  ISETP.NE.AND P1, PT, R0, 0xe, PT ;  /* 0x0000000e0000780c */ /* 0x000fc80003f25270 */
[----:B------:R-:W-:Y:S02]  /*5790*/  SEL R2, RZ, 0x1, P1 ;  /* 0x00000001ff027807 */ /* 0x000fe40000800000 */
[----:B------:R-:W-:Y:S02]  /*57a0*/  SEL R0, R0, RZ, P1 ;  /* 0x000000ff00007207 */ /* 0x000fe40000800000 */
[----:B------:R-:W-:-:S03]  /*57b0*/  LOP3.LUT R7, R7, R2, RZ, 0x3c, !PT ;  /* 0x0000000207077212 */ /* 0x000fc600078e3cff */
[----:B0-----:R-:W-:Y:S01]  /*57c0*/  IMAD R9, R0, 0x8, R3 ;  /* 0x0000000800097824 */ /* 0x001fe200078e0203 */
[----:B------:R-:W-:Y:S01]  /*57d0*/  SHF.L.U32 R4, R7, 0x1f, RZ ;  /* 0x0000001f07047819 */ /* 0x000fe200000006ff */
[----:B-1----:R-:W-:Y:S06]  /*57e0*/  @!P0 BRA `(.L_x_129) ;  /* 0x0000000800508947 */ /* 0x002fec0003800000 */
.L_x_152:
        /* <DEDUP_REMOVED lines=9> */
.L_x_153:
        /* <DEDUP_REMOVED lines=9> */
.L_x_154:
        /* <DEDUP_REMOVED lines=9> */
.L_x_155:
        /* <DEDUP_REMOVED lines=9> */
.L_x_156:
        /* <DEDUP_REMOVED lines=9> */
.L_x_157:
        /* <DEDUP_REMOVED lines=9> */
.L_x_158:
        /* <DEDUP_REMOVED lines=9> */
.L_x_159:
        /* <DEDUP_REMOVED lines=9> */
.L_x_160:
        /* <DEDUP_REMOVED lines=9> */
.L_x_161:
[----:B------:R-:W1:Y:S01]  /*5d00*/  SYNCS.PHASECHK.TRANS64.TRYWAIT P0, [R6+URZ], R5 ;  /* 0x00000005060075a7 */ /* 0x000e62000800017f */
[----:B------:R-:W-:-:S05]  /*5d10*/  VIADD R0, R0, 0x1 ;  /* 0x0000000100007836 */ /* 0x000fca0000000000 */
[----:B------:R-:W-:-:S04]  /*5d20*/  ISETP.NE.AND P1, PT, R0, 0xe, PT ;  /* 0x0000000e0000780c */ /* 0x000fc80003f25270 */
[----:B------:R-:W-:Y:S02]  /*5d30*/  SEL R2, RZ, 0x1, P1 ;  /* 0x00000001ff027807 */ /* 0x000fe40000800000 */
[----:B------:R-:W-:Y:S02]  /*5d40*/  SEL R0, R0, RZ, P1 ;  /* 0x000000ff00007207 */ /* 0x000fe40000800000 */
[----:B------:R-:W-:Y:S01]  /*5d50*/  LOP3.LUT R2, R7, R2, RZ, 0x3c, !PT ;  /* 0x0000000207027212 */ /* 0x000fe200078e3cff */
[----:B-1----:R-:W-:Y:S06]  /*5d60*/  @!P0 BRA `(.L_x_139) ;  /* 0x0000000400b88947 */ /* 0x002fec0003800000 */
.L_x_162:
[----:B------:R-:W-:Y:S01]  /*5d70*/  IMAD R3, R0, 0x8, R3 ;  /* 0x0000000800037824 */ /* 0x000fe200078e0203 */
[----:B------:R-:W-:-:S07]  /*5d80*/  SHF.L.U32 R0, R2, 0x1f, RZ ;  /* 0x0000001f02007819 */ /* 0x000fce00000006ff */
.L_x_140:
[----:B--2---:R2:W3:Y:S02]  /*5d90*/  SYNCS.PHASECHK.TRANS64.TRYWAIT P0, [R3+URZ], R0 ;  /* 0x00000000030075a7 */ /* 0x0044e4000800017f */
[----:B---3--:R-:W-:Y:S05]  /*5da0*/  @!P0 NANOSLEEP.SYNCS 0x989680 ;  /* 0x009896800000895d */ /* 0x008fea0003900000 */
[----:B------:R-:W3:Y:S02]  /*5db0*/  @!P0 SYNCS.PHASECHK.TRANS64 P0, [R3+URZ], R0 ;  /* 0x00000000030085a7 */ /* 0x000ee4000800007f */
[----:B---3--:R-:W-:Y:S05]  /*5dc0*/  @!P0 BRA `(.L_x_140) ;  /* 0xfffffffc00f08947 */ /* 0x008fea000383ffff */
.L_x_125:
[----:B------:R-:W-:Y:S05]  /*5dd0*/  BSYNC B0 ;  /* 0x0000000000007941 */ /* 0x000fea0003800000 */
.L_x_124:
[----:B------:R-:W-:Y:S05]  /*5de0*/  EXIT ;  /* 0x000000000000794d */ /* 0x000fea0003800000 */
.L_x_20:
[----:B-1----:R1:W2:Y:S02]  /*5df0*/  SYNCS.PHASECHK.TRANS64.TRYWAIT P0, [R65+URZ], R0 ;  /* 0x00000000410075a7 */ /* 0x0022a4000800017f */
[----:B--2---:R-:W-:Y:S05]  /*5e00*/  @!P0 NANOSLEEP.SYNCS 0x989680 ;  /* 0x009896800000895d */ /* 0x004fea0003900000 */
[----:B------:R-:W2:Y:S02]  /*5e10*/  @!P0 SYNCS.PHASECHK.TRANS64 P0, [R65+URZ], R0 ;  /* 0x00000000410085a7 */ /* 0x000ea4000800007f */
[----:B--2---:R-:W-:Y:S05]  /*5e20*/  @!P0 BRA `(.L_x_20) ;  /* 0xfffffffc00f08947 */ /* 0x004fea000383ffff */
[----:B------:R-:W-:Y:S05]  /*5e30*/  BRA `(.L_x_141) ;  /* 0xffffffb800a47947 */ /* 0x000fea000383ffff */
.L_x_25:
[----:B--2---:R2:W3:Y:S02]  /*5e40*/  SYNCS.PHASECHK.TRANS64.TRYWAIT P1, [R3+URZ], R0 ;  /* 0x00000000030075a7 */ /* 0x0044e4000802017f */
[----:B---3--:R-:W-:Y:S05]  /*5e50*/  @!P1 NANOSLEEP.SYNCS 0x989680 ;  /* 0x009896800000995d */ /* 0x008fea0003900000 */
[----:B------:R-:W3:Y:S02]  /*5e60*/  @!P1 SYNCS.PHASECHK.TRANS64 P1, [R3+URZ], R0 ;  /* 0x00000000030095a7 */ /* 0x000ee4000802007f */
[----:B---3--:R-:W-:Y:S05]  /*5e70*/  @!P1 BRA `(.L_x_25) ;  /* 0xfffffffc00f09947 */ /* 0x008fea000383ffff */
[----:B------:R-:W-:Y:S05]  /*5e80*/  BRA `(.L_x_24) ;  /* 0xffffffbc000c7947 */ /* 0x000fea000383ffff */
.L_x_30:
[----:B--2---:R-:W-:-:S04]  /*5e90*/  IMAD.U32 R5, RZ, RZ, UR4 ;  /* 0x00000004ff057e24 */ /* 0x004fc8000f8e00ff */
[----:B------:R2:W3:Y:S03]  /*5ea0*/  SYNCS.PHASECHK.TRANS64.TRYWAIT P1, [R5+URZ], R4 ;  /* 0x00000004050075a7 */ /* 0x0004e6000802017f */
[----:B---3--:R-:W-:Y:S05]  /*5eb0*/  @!P1 NANOSLEEP.SYNCS 0x989680 ;  /* 0x009896800000995d */ /* 0x008fea0003900000 */
[----:B------:R-:W3:Y:S02]  /*5ec0*/  @!P1 SYNCS.PHASECHK.TRANS64 P1, [R5+URZ], R4 ;  /* 0x00000004050095a7 */ /* 0x000ee4000802007f */
[----:B---3--:R-:W-:Y:S05]  /*5ed0*/  @!P1 BRA `(.L_x_30) ;  /* 0xfffffffc00ec9947 */ /* 0x008fea000383ffff */
[----:B------:R-:W-:Y:S05]  /*5ee0*/  BRA `(.L_x_29) ;  /* 0xffffffbc00c47947 */ /* 0x000fea000383ffff */
.L_x_38:
[----:B-1----:R1:W2:Y:S02]  /*5ef0*/  SYNCS.PHASECHK.TRANS64.TRYWAIT P0, [R65+URZ+0x10], R0 ;  /* 0x00001000410075a7 */ /* 0x0022a4000800017f */
[----:B--2---:R-:W-:Y:S05]  /*5f00*/  @!P0 NANOSLEEP.SYNCS 0x989680 ;  /* 0x009896800000895d */ /* 0x004fea0003900000 */
[----:B------:R-:W2:Y:S02]  /*5f10*/  @!P0 SYNCS.PHASECHK.TRANS64 P0, [R65+URZ+0x10], R0 ;  /* 0x00001000410085a7 */ /* 0x000ea4000800007f */
[----:B--2---:R-:W-:Y:S05]  /*5f20*/  @!P0 BRA `(.L_x_38) ;  /* 0xfffffffc00f08947 */ /* 0x004fea000383ffff */
[----:B------:R-:W-:Y:S05]  /*5f30*/  BRA `(.L_x_142) ;  /* 0xffffffc4001c7947 */ /* 0x000fea000383ffff */
.L_x_111:
[----:B------:R-:W-:Y:S01]  /*5f40*/  BSSY B1, `(.L_x_143) ;  /* 0x0000006000017945 */ /* 0x000fe20003800000 */
[----:B------:R-:W-:-:S07]  /*5f50*/  IMAD.MOV.U32 R15, RZ, RZ, -0x1 ;  /* 0xffffffffff0f7424 */ /* 0x000fce00078e00ff */
[----:B-----5:R-:W-:Y:S05]  /*5f60*/  WARPSYNC.COLLECTIVE R15, `(.L_x_144) ;  /* 0x000000000f0c7348 */ /* 0x020fea0003c00000 */
[----:B------:R-:W-:Y:S02]  /*5f70*/  ELECT P6, UR62, PT ;  /* 0x00000000003e782f */ /* 0x000fe400038c0000 */
[----:B------:R-:W-:Y:S01]  /*5f80*/  MOV R14, UR62 ;  /* 0x0000003e000e7c02 */ /* 0x000fe20008000f00 */
[----:B-----5:R-:W-:Y:S10]  /*5f90*/  ENDCOLLECTIVE ;  /* 0x000000000000791b */ /* 0x020ff40003800000 */
.L_x_144:
[----:B------:R-:W-:Y:S05]  /*5fa0*/  BSYNC B1 ;  /* 0x0000000000017941 */ /* 0x000fea0003800000 */
.L_x_143:
[----:B------:R-:W-:Y:S05]  /*5fb0*/  BRA `(.L_x_145) ;  /* 0xffffffe8008c7947 */ /* 0x000fea000383ffff */
.L_x_114:
[----:B0-----:R0:W1:Y:S02]  /*5fc0*/  SYNCS.PHASECHK.TRANS64.TRYWAIT P1, [R12+URZ+0x70], R5 ;  /* 0x000070050c0075a7 */ /* 0x001064000802017f */
[----:B-1----:R-:W-:Y:S05]  /*5fd0*/  @!P1 NANOSLEEP.SYNCS 0x989680 ;  /* 0x009896800000995d */ /* 0x002fea0003900000 */
[----:B------:R-:W1:Y:S02]  /*5fe0*/  @!P1 SYNCS.PHASECHK.TRANS64 P1, [R12+URZ+0x70], R5 ;  /* 0x000070050c0095a7 */ /* 0x000e64000802007f */
[----:B-1----:R-:W-:Y:S05]  /*5ff0*/  @!P1 BRA `(.L_x_114) ;  /* 0xfffffffc00f09947 */ /* 0x002fea000383ffff */
[----:B------:R-:W-:Y:S05]  /*6000*/  BRA `(.L_x_146) ;  /* 0xffffffe800c07947 */ /* 0x000fea000383ffff */
.L_x_123:
[----:B------:R-:W-:Y:S01]  /*6010*/  BSSY B0, `(.L_x_147) ;  /* 0x0000006000007945 */ /* 0x000fe20003800000 */
[----:B------:R-:W-:-:S07]  /*6020*/  IMAD.MOV.U32 R15, RZ, RZ, -0x1 ;  /* 0xffffffffff0f7424 */ /* 0x000fce00078e00ff */
[----:B-----5:R-:W-:Y:S05]  /*6030*/  WARPSYNC.COLLECTIVE R15, `(.L_x_148) ;  /* 0x000000000f0c7348 */ /* 0x020fea0003c00000 */
[----:B------:R-:W-:Y:S02]  /*6040*/  ELECT P6, UR62, PT ;  /* 0x00000000003e782f */ /* 0x000fe400038c0000 */
[----:B------:R-:W-:Y:S01]  /*6050*/  MOV R14, UR62 ;  /* 0x0000003e000e7c02 */ /* 0x000fe20008000f00 */
[----:B-----5:R-:W-:Y:S10]  /*6060*/  ENDCOLLECTIVE ;  /* 0x000000000000791b */ /* 0x020ff40003800000 */
.L_x_148:
[----:B------:R-:W-:Y:S05]  /*6070*/  BSYNC B0 ;  /* 0x0000000000007941 */ /* 0x000fea0003800000 */
.L_x_147:
[----:B------:R-:W-:Y:S05]  /*6080*/  BRA `(.L_x_149) ;  /* 0xfffffff4003c7947 */ /* 0x000fea000383ffff */
.L_x_127:
[----:B0-----:R0:W1:Y:S02]  /*6090*/  SYNCS.PHASECHK.TRANS64.TRYWAIT P0, [R7+URZ], R2 ;  /* 0x00000002070075a7 */ /* 0x001064000800017f */
[----:B-1----:R-:W-:Y:S05]  /*60a0*/  @!P0 NANOSLEEP.SYNCS 0x989680 ;  /* 0x009896800000895d */ /* 0x002fea0003900000 */
[----:B------:R-:W1:Y:S02]  /*60b0*/  @!P0 SYNCS.PHASECHK.TRANS64 P0, [R7+URZ], R2 ;  /* 0x00000002070085a7 */ /* 0x000e64000800007f */
[----:B-1----:R-:W-:Y:S05]  /*60c0*/  @!P0 BRA `(.L_x_127) ;  /* 0xfffffffc00f08947 */ /* 0x002fea000383ffff */
[----:B------:R-:W-:Y:S05]  /*60d0*/  BRA `(.L_x_150) ;  /* 0xfffffff4007c7947 */ /* 0x000fea000383ffff */
.L_x_128:
[----:B0-----:R0:W1:Y:S02]  /*60e0*/  SYNCS.PHASECHK.TRANS64.TRYWAIT P0, [R9+URZ], R4 ;  /* 0x00000004090075a7 */ /* 0x001064000800017f */
[----:B-1----:R-:W-:Y:S05]  /*60f0*/  @!P0 NANOSLEEP.SYNCS 0x989680 ;  /* 0x009896800000895d */ /* 0x002fea0003900000 */
[----:B------:R-:W1:Y:S02]  /*6100*/  @!P0 SYNCS.PHASECHK.TRANS64 P0, [R9+URZ], R4 ;  /* 0x00000004090085a7 */ /* 0x000e64000800007f */
[----:B-1----:R-:W-:Y:S05]  /*6110*/  @!P0 BRA `(.L_x_128) ;  /* 0xfffffffc00f08947 */ /* 0x002fea000383ffff */
[----:B------:R-:W-:Y:S05]  /*6120*/  BRA `(.L_x_151) ;  /* 0xfffffff4008c7947 */ /* 0x000fea000383ffff */
.L_x_129:
[----:B0-----:R0:W1:Y:S02]  /*6130*/  SYNCS.PHASECHK.TRANS64.TRYWAIT P0, [R6+URZ], R5 ;  /* 0x00000005060075a7 */ /* 0x001064000800017f */
[----:B-1----:R-:W-:Y:S05]  /*6140*/  @!P0 NANOSLEEP.SYNCS 0x989680 ;  /* 0x009896800000895d */ /* 0x002fea0003900000 */
[----:B------:R-:W1:Y:S02]  /*6150*/  @!P0 SYNCS.PHASECHK.TRANS64 P0, [R6+URZ], R5 ;  /* 0x00000005060085a7 */ /* 0x000e64000800007f */
[----:B-1----:R-:W-:Y:S05]  /*6160*/  @!P0 BRA `(.L_x_129) ;  /* 0xfffffffc00f08947 */ /* 0x002fea000383ffff */
[----:B------:R-:W-:Y:S05]  /*6170*/  BRA `(.L_x_152) ;  /* 0xfffffff4009c7947 */ /* 0x000fea000383ffff */
.L_x_130:
[----:B0-----:R0:W1:Y:S02]  /*6180*/  SYNCS.PHASECHK.TRANS64.TRYWAIT P0, [R9+URZ], R4 ;  /* 0x00000004090075a7 */ /* 0x001064000800017f */
[----:B-1----:R-:W-:Y:S05]  /*6190*/  @!P0 NANOSLEEP.SYNCS 0x989680 ;  /* 0x009896800000895d */ /* 0x002fea0003900000 */
[----:B------:R-:W1:Y:S02]  /*61a0*/  @!P0 SYNCS.PHASECHK.TRANS64 P0, [R9+URZ], R4 ;  /* 0x00000004090085a7 */ /* 0x000e64000800007f */
[----:B-1----:R-:W-:Y:S05]  /*61b0*/  @!P0 BRA `(.L_x_130) ;  /* 0xfffffffc00f08947 */ /* 0x002fea000383ffff */
[----:B------:R-:W-:Y:S05]  /*61c0*/  BRA `(.L_x_153) ;  /* 0xfffffff400ac7947 */ /* 0x000fea000383ffff */
.L_x_131:
[----:B0-----:R0:W1:Y:S02]  /*61d0*/  SYNCS.PHASECHK.TRANS64.TRYWAIT P0, [R6+URZ], R5 ;  /* 0x00000005060075a7 */ /* 0x001064000800017f */
[----:B-1----:R-:W-:Y:S05]  /*61e0*/  @!P0 NANOSLEEP.SYNCS 0x989680 ;  /* 0x009896800000895d */ /* 0x002fea0003900000 */
[----:B------:R-:W1:Y:S02]  /*61f0*/  @!P0 SYNCS.PHASECHK.TRANS64 P0, [R6+URZ], R5 ;  /* 0x00000005060085a7 */ /* 0x000e64000800007f */
[----:B-1----:R-:W-:Y:S05]  /*6200*/  @!P0 BRA `(.L_x_131) ;  /* 0xfffffffc00f08947 */ /* 0x002fea000383ffff */
[----:B------:R-:W-:Y:S05]  /*6210*/  BRA `(.L_x_154) ;  /* 0xfffffff400bc7947 */ /* 0x000fea000383ffff */
.L_x_132:
[----:B0-----:R0:W1:Y:S02]  /*6220*/  SYNCS.PHASECHK.TRANS64.TRYWAIT P0, [R9+URZ], R4 ;  /* 0x00000004090075a7 */ /* 0x001064000800017f */
[----:B-1----:R-:W-:Y:S05]  /*6230*/  @!P0 NANOSLEEP.SYNCS 0x989680 ;  /* 0x009896800000895d */ /* 0x002fea0003900000 */
[----:B------:R-:W1:Y:S02]  /*6240*/  @!P0 SYNCS.PHASECHK.TRANS64 P0, [R9+URZ], R4 ;  /* 0x00000004090085a7 */ /* 0x000e64000800007f */
[----:B-1----:R-:W-:Y:S05]  /*6250*/  @!P0 BRA `(.L_x_132) ;  /* 0xfffffffc00f08947 */ /* 0x002fea000383ffff */
[----:B------:R-:W-:Y:S05]  /*6260*/  BRA `(.L_x_155) ;  /* 0xfffffff400cc7947 */ /* 0x000fea000383ffff */
.L_x_133:
[----:B0-----:R0:W1:Y:S02]  /*6270*/  SYNCS.PHASECHK.TRANS64.TRYWAIT P0, [R6+URZ], R5 ;  /* 0x00000005060075a7 */ /* 0x001064000800017f */
[----:B-1----:R-:W-:Y:S05]  /*6280*/  @!P0 NANOSLEEP.SYNCS 0x989680 ;  /* 0x009896800000895d */ /* 0x002fea0003900000 */
[----:B------:R-:W1:Y:S02]  /*6290*/  @!P0 SYNCS.PHASECHK.TRANS64 P0, [R6+URZ], R5 ;  /* 0x00000005060085a7 */ /* 0x000e64000800007f */
[----:B-1----:R-:W-:Y:S05]  /*62a0*/  @!P0 BRA `(.L_x_133) ;  /* 0xfffffffc00f08947 */ /* 0x002fea000383ffff */
[----:B------:R-:W-:Y:S05]  /*62b0*/  BRA `(.L_x_156) ;  /* 0xfffffff400dc7947 */ /* 0x000fea000383ffff */
.L_x_134:
[----:B0-----:R0:W1:Y:S02]  /*62c0*/  SYNCS.PHASECHK.TRANS64.TRYWAIT P0, [R9+URZ], R4 ;  /* 0x00000004090075a7 */ /* 0x001064000800017f */
[----:B-1----:R-:W-:Y:S05]  /*62d0*/  @!P0 NANOSLEEP.SYNCS 0x989680 ;  /* 0x009896800000895d */ /* 0x002fea0003900000 */
[----:B------:R-:W1:Y:S02]  /*62e0*/  @!P0 SYNCS.PHASECHK.TRANS64 P0, [R9+URZ], R4 ;  /* 0x00000004090085a7 */ /* 0x000e64000800007f */
[----:B-1----:R-:W-:Y:S05]  /*62f0*/  @!P0 BRA `(.L_x_134) ;  /* 0xfffffffc00f08947 */ /* 0x002fea000383ffff */
[----:B------:R-:W-:Y:S05]  /*6300*/  BRA `(.L_x_157) ;  /* 0xfffffff400ec7947 */ /* 0x000fea000383ffff */
.L_x_135:
[----:B0-----:R0:W1:Y:S02]  /*6310*/  SYNCS.PHASECHK.TRANS64.TRYWAIT P0, [R6+URZ], R5 ;  /* 0x00000005060075a7 */ /* 0x001064000800017f */
[----:B-1----:R-:W-:Y:S05]  /*6320*/  @!P0 NANOSLEEP.SYNCS 0x989680 ;  /* 0x009896800000895d */ /* 0x002fea0003900000 */
[----:B------:R-:W1:Y:S02]  /*6330*/  @!P0 SYNCS.PHASECHK.TRANS64 P0, [R6+URZ], R5 ;  /* 0x00000005060085a7 */ /* 0x000e64000800007f */
[----:B-1----:R-:W-:Y:S05]  /*6340*/  @!P0 BRA `(.L_x_135) ;  /* 0xfffffffc00f08947 */ /* 0x002fea000383ffff */
[----:B------:R-:W-:Y:S05]  /*6350*/  BRA `(.L_x_158) ;  /* 0xfffffff400fc7947 */ /* 0x000fea000383ffff */
.L_x_136:
[----:B0-----:R0:W1:Y:S02]  /*6360*/  SYNCS.PHASECHK.TRANS64.TRYWAIT P0, [R9+URZ], R4 ;  /* 0x00000004090075a7 */ /* 0x001064000800017f */
[----:B-1----:R-:W-:Y:S05]  /*6370*/  @!P0 NANOSLEEP.SYNCS 0x989680 ;  /* 0x009896800000895d */ /* 0x002fea0003900000 */
[----:B------:R-:W1:Y:S02]  /*6380*/  @!P0 SYNCS.PHASECHK.TRANS64 P0, [R9+URZ], R4 ;  /* 0x00000004090085a7 */ /* 0x000e64000800007f */
[----:B-1----:R-:W-:Y:S05]  /*6390*/  @!P0 BRA `(.L_x_136) ;  /* 0xfffffffc00f08947 */ /* 0x002fea000383ffff */
[----:B------:R-:W-:Y:S05]  /*63a0*/  BRA `(.L_x_159) ;  /* 0xfffffff8000c7947 */ /* 0x000fea000383ffff */
.L_x_137:
[----:B0-----:R0:W1:Y:S02]  /*63b0*/  SYNCS.PHASECHK.TRANS64.TRYWAIT P0, [R6+URZ], R5 ;  /* 0x00000005060075a7 */ /* 0x001064000800017f */
[----:B-1----:R-:W-:Y:S05]  /*63c0*/  @!P0 NANOSLEEP.SYNCS 0x989680 ;  /* 0x009896800000895d */ /* 0x002fea0003900000 */
[----:B------:R-:W1:Y:S02]  /*63d0*/  @!P0 SYNCS.PHASECHK.TRANS64 P0, [R6+URZ], R5 ;  /* 0x00000005060085a7 */ /* 0x000e64000800007f */
[----:B-1----:R-:W-:Y:S05]  /*63e0*/  @!P0 BRA `(.L_x_137) ;  /* 0xfffffffc00f08947 */ /* 0x002fea000383ffff */
[----:B------:R-:W-:Y:S05]  /*63f0*/  BRA `(.L_x_160) ;  /* 0xfffffff8001c7947 */ /* 0x000fea000383ffff */
.L_x_138:
[----:B0-----:R0:W1:Y:S02]  /*6400*/  SYNCS.PHASECHK.TRANS64.TRYWAIT P0, [R9+URZ], R4 ;  /* 0x00000004090075a7 */ /* 0x001064000800017f */
[----:B-1----:R-:W-:Y:S05]  /*6410*/  @!P0 NANOSLEEP.SYNCS 0x989680 ;  /* 0x009896800000895d */ /* 0x002fea0003900000 */
[----:B------:R-:W1:Y:S02]  /*6420*/  @!P0 SYNCS.PHASECHK.TRANS64 P0, [R9+URZ], R4 ;  /* 0x00000004090085a7 */ /* 0x000e64000800007f */
[----:B-1----:R-:W-:Y:S05]  /*6430*/  @!P0 BRA `(.L_x_138) ;  /* 0xfffffffc00f08947 */ /* 0x002fea000383ffff */
[----:B------:R-:W-:Y:S05]  /*6440*/  BRA `(.L_x_161) ;  /* 0xfffffff8002c7947 */ /* 0x000fea000383ffff */
.L_x_139:
[----:B-1----:R1:W2:Y:S02]  /*6450*/  SYNCS.PHASECHK.TRANS64.TRYWAIT P0, [R6+URZ], R5 ;  /* 0x00000005060075a7 */ /* 0x0022a4000800017f */
[----:B--2---:R-:W-:Y:S05]  /*6460*/  @!P0 NANOSLEEP.SYNCS 0x989680 ;  /* 0x009896800000895d */ /* 0x004fea0003900000 */
[----:B------:R-:W2:Y:S02]  /*6470*/  @!P0 SYNCS.PHASECHK.TRANS64 P0, [R6+URZ], R5 ;  /* 0x00000005060085a7 */ /* 0x000ea4000800007f */
[----:B--2---:R-:W-:Y:S05]  /*6480*/  @!P0 BRA `(.L_x_139) ;  /* 0xfffffffc00f08947 */ /* 0x004fea000383ffff */
[----:B------:R-:W-:Y:S05]  /*6490*/  BRA `(.L_x_162) ;  /* 0xfffffff800347947 */ /* 0x000fea000383ffff */
.L_x_163:
[----:B------:R-:W-:-:S00]  /*64a0*/  BRA `(.L_x_163) ;  /* 0xfffffffc00fc7947 */ /* 0x000fc0000383ffff */
[----:B------:R-:W-:-:S00]  /*64b0*/  NOP ;  /* 0x0000000000007918 */ /* 0x000fc00000000000 */
        /* <DEDUP_REMOVED lines=12> */
.L_x_164:


//--------------------- .nv.global.init           --------------------------
	.section	.nv.global.init,"aw",@progbits
.nv.global.init:
	.type		$str$22,@object
	.size		$str$22,($str$23 - $str$22)
$str$22:
        /*0000*/ 	.byte	0x6b, 0x5f, 0x74, 0x69, 0x6c, 0x65, 0x5f, 0x63, 0x6f, 0x75, 0x6e, 0x74, 0x20, 0x3e, 0x3d, 0x20
        /*0010*/ 	.byte	0x31, 0x00
	.type		$str$23,@object
	.size		$str$23,(__unnamed_1 - $str$23)
$str$23:
        /*0012*/ 	.byte	0x2f, 0x74, 0x6d, 0x70, 0x2f, 0x63, 0x75, 0x74, 0x6c, 0x61, 0x73, 0x73, 0x5f, 0x73, 0x77, 0x65
        /*0022*/ 	.byte	0x65, 0x70, 0x5f, 0x73, 0x72, 0x63, 0x2f, 0x69, 0x6e, 0x63, 0x6c, 0x75, 0x64, 0x65, 0x2f, 0x63
        /*0032*/ 	.byte	0x75, 0x74, 0x6c, 0x61, 0x73, 0x73, 0x2f, 0x67, 0x65, 0x6d, 0x6d, 0x2f, 0x63, 0x6f, 0x6c, 0x6c
        /*0042*/ 	.byte	0x65, 0x63, 0x74, 0x69, 0x76, 0x65, 0x2f, 0x73, 0x6d, 0x39, 0x30, 0x5f, 0x6d, 0x6d, 0x61, 0x5f
        /*0052*/ 	.byte	0x74, 0x6d, 0x61, 0x5f, 0x67, 0x6d, 0x6d, 0x61, 0x5f, 0x73, 0x73, 0x5f, 0x77, 0x61, 0x72, 0x70
        /*0062*/ 	.byte	0x73, 0x70, 0x65, 0x63, 0x69, 0x61, 0x6c, 0x69, 0x7a, 0x65, 0x64, 0x2e, 0x68, 0x70, 0x70, 0x00
	.type		__unnamed_1,@object
	.size		__unnamed_1,(.L_0 - __unnamed_1)
__unnamed_1:
        /*0072*/ 	.byte	0x76, 0x6f, 0x69, 0x64, 0x20, 0x63, 0x75, 0x74, 0x6c, 0x61, 0x73, 0x73, 0x3a, 0x3a, 0x67, 0x65
        /* <DEDUP_REMOVED lines=172> */
        /*0b42*/ 	.byte	0x65, 0x6e, 0x74, 0x69, 0x74, 0x79, 0x5d, 0x00
.L_0:


//--------------------- .nv.shared._ZN7cutlass13device_kernelINS_4gemm6kernel13GemmUniversalIN4cute5tupleIJiiiiEEENS1_10collective13CollectiveMmaINS1_34MainloopSm90TmaGmmaWarpSpecializedILi14ENS5_IJNS4_1CILi2EEENSA_ILi1EEESC_EEENS1_32KernelTmaWarpSpecializedPingpongEEENS5_IJNSA_ILi64EEESG_NSA_ILi128EEEEEEaNS5_IJlSC_lEEEaSJ_NS4_8TiledMMAINS4_8MMA_AtomIJNS4_4SM904GMMA26MMA_64x64x32_S32S8S8_SS_TNEEEENS4_6LayoutINS5_IJSC_SC_SC_EEENS5_IJNSA_ILi0EEESS_SS_EEEEENS5_IJNS4_10UnderscoreESV_SV_EEEEENS4_13SM90_TMA_LOADENS4_14ComposedLayoutINS4_7SwizzleILi3ELi4ELi3EEENS4_18smem_ptr_flag_bitsILi8EEENSQ_INS5_IJNSA_ILi8EEESH_EEENS5_IJSH_SC_EEEEEEEvNS4_8identityENS4_23SM90_TMA_LOAD_MULTICASTES18_vS19_EENS_8epilogue10collective6detail29Sm90TmaWarpSpecializedAdapterINS1D_15DefaultEpilogueIaSJ_SJ_NS1C_6thread17LinearCombinationIaLi1EiiLNS1H_9ScaleType4KindE0ELNS_15FloatRoundStyleE2EaEENS1_15EpilogueDefaultEEEEEvvEEEEvNT_6ParamsE --------------------------
	.section	.nv.shared._ZN7cutlass13device_kernelINS_4gemm6kernel13GemmUniversalIN4cute5tupleIJiiiiEEENS1_10collective13CollectiveMmaINS1_34MainloopSm90TmaGmmaWarpSpecializedILi14ENS5_IJNS4_1CILi2EEENSA_ILi1EEESC_EEENS1_32KernelTmaWarpSpecializedPingpongEEENS5_IJNSA_ILi64EEESG_NSA_ILi128EEEEEEaNS5_IJlSC_lEEEaSJ_NS4_8TiledMMAINS4_8MMA_AtomIJNS4_4SM904GMMA26MMA_64x64x32_S32S8S8_SS_TNEEEENS4_6LayoutINS5_IJSC_SC_SC_EEENS5_IJNSA_ILi0EEESS_SS_EEEEENS5_IJNS4_10UnderscoreESV_SV_EEEEENS4_13SM90_TMA_LOADENS4_14ComposedLayoutINS4_7SwizzleILi3ELi4ELi3EEENS4_18smem_ptr_flag_bitsILi8EEENSQ_INS5_IJNSA_ILi8EEESH_EEENS5_IJSH_SC_EEEEEEEvNS4_8identityENS4_23SM90_TMA_LOAD_MULTICASTES18_vS19_EENS_8epilogue10collective6detail29Sm90TmaWarpSpecializedAdapterINS1D_15DefaultEpilogueIaSJ_SJ_NS1C_6thread17LinearCombinationIaLi1EiiLNS1H_9ScaleType4KindE0ELNS_15FloatRoundStyleE2EaEENS1_15EpilogueDefaultEEEEEvvEEEEvNT_6ParamsE,"aw",@nobits
	.sectionflags	@""
	.align	16
	.zero		1024


//--------------------- .nv.shared.reserved.0     --------------------------
	.section	.nv.shared.reserved.0,"aw",@nobits
	.weak		__nv_reservedSMEM_offset_0_alias
	.size		__nv_reservedSMEM_offset_0_alias, 0, 0
	.other		__nv_reservedSMEM_offset_0_alias,@"STO_CUDA_RESERVED_SHARED STV_DEFAULT"
__nv_reservedSMEM_offset_0_alias:
	.zero		0


//--------------------- .nv.global                --------------------------
	.section	.nv.global,"aw",@nobits
.nv.global:
	.type		_ZN40_INTERNAL_384fdc2b_4_k_cu_0548a0c8_196674cute1_E,@object
	.size		_ZN40_INTERNAL_384fdc2b_4_k_cu_0548a0c8_196674cute1_E,(_ZN40_INTERNAL_384fdc2b_4_k_cu_0548a0c8_196674cuda3std3__45__cpo6cbeginE - _ZN40_INTERNAL_384fdc2b_4_k_cu_0548a0c8_196674cute1_E)
_ZN40_INTERNAL_384fdc2b_4_k_cu_0548a0c8_196674cute1_E:
	.zero		1
	.type		_ZN40_INTERNAL_384fdc2b_4_k_cu_0548a0c8_196674cuda3std3__45__cpo6cbeginE,@object
	.size		_ZN40_INTERNAL_384fdc2b_4_k_cu_0548a0c8_196674cuda3std3__45__cpo6cbeginE,(_ZN40_INTERNAL_384fdc2b_4_k_cu_0548a0c8_196674cuda3std3__48in_placeE - _ZN40_INTERNAL_384fdc2b_4_k_cu_0548a0c8_196674cuda3std3__45__cpo6cbeginE)
_ZN40_INTERNAL_384fdc2b_4_k_cu_0548a0c8_196674cuda3std3__45__cpo6cbeginE:
	.zero		1
	.type		_ZN40_INTERNAL_384fdc2b_4_k_cu_0548a0c8_196674cuda3std3__48in_placeE,@object
	.size		_ZN40_INTERNAL_384fdc2b_4_k_cu_0548a0c8_196674cuda3std3__48in_placeE,(_ZN40_INTERNAL_384fdc2b_4_k_cu_0548a0c8_196674cuda3std6ranges3__45__cpo9iter_moveE - _ZN40_INTERNAL_384fdc2b_4_k_cu_0548a0c8_196674cuda3std3__48in_placeE)
_ZN40_INTERNAL_384fdc2b_4_k_cu_0548a0c8_196674cuda3std3__48in_placeE:
	.zero		1
	.type		_ZN40_INTERNAL_384fdc2b_4_k_cu_0548a0c8_196674cuda3std6ranges3__45__cpo9iter_moveE,@object
	.size		_ZN40_INTERNAL_384fdc2b_4_k_cu_0548a0c8_196674cuda3std6ranges3__45__cpo9iter_moveE,(_ZN40_INTERNAL_384fdc2b_4_k_cu_0548a0c8_196674cuda3std3__45__cpo5beginE - _ZN40_INTERNAL_384fdc2b_4_k_cu_0548a0c8_196674cuda3std6ranges3__45__cpo9iter_moveE)
_ZN40_INTERNAL_384fdc2b_4_k_cu_0548a0c8_196674cuda3std6ranges3__45__cpo9iter_moveE:
	.zero		1
	.type		_ZN40_INTERNAL_384fdc2b_4_k_cu_0548a0c8_196674cuda3std3__45__cpo5beginE,@object
	.size		_ZN40_INTERNAL_384fdc2b_4_k_cu_0548a0c8_196674cuda3std3__45__cpo5beginE,(_ZN40_INTERNAL_384fdc2b_4_k_cu_0548a0c8_196674cuda3std3__442_GLOBAL__N__384fdc2b_4_k_cu_0548a0c8_196676ignoreE - _ZN40_INTERNAL_384fdc2b_4_k_cu_0548a0c8_196674cuda3std3__45__cpo5beginE)
_ZN40_INTERNAL_384fdc2b_4_k_cu_0548a0c8_196674cuda3std3__45__cpo5beginE:
	.zero		1
	.type		_ZN40_INTERNAL_384fdc2b_4_k_cu_0548a0c8_196674cuda3std3__442_GLOBAL__N__384fdc2b_4_k_cu_0548a0c8_196676ignoreE,@object
	.size		_ZN40_INTERNAL_384fdc2b_4_k_cu_0548a0c8_196674cuda3std3__442_GLOBAL__N__384fdc2b_4_k_cu_0548a0c8_196676ignoreE,(_ZN40_INTERNAL_384fdc2b_4_k_cu_0548a0c8_196674cute7productE - _ZN40_INTERNAL_384fdc2b_4_k_cu_0548a0c8_196674cuda3std3__442_GLOBAL__N__384fdc2b_4_k_cu_0548a0c8_196676ignoreE)
_ZN40_INTERNAL_384fdc2b_4_k_cu_0548a0c8_196674cuda3std3__442_GLOBAL__N__384fdc2b_4_k_cu_0548a0c8_196676ignoreE:
	.zero		1
	.type		_ZN40_INTERNAL_384fdc2b_4_k_cu_0548a0c8_196674cute7productE,@object
	.size		_ZN40_INTERNAL_384fdc2b_4_k_cu_0548a0c8_196674cute7productE,(_ZN40_INTERNAL_384fdc2b_4_k_cu_0548a0c8_196674cuda3std3__45__cpo3endE - _ZN40_INTERNAL_384fdc2b_4_k_cu_0548a0c8_196674cute7productE)
_ZN40_INTERNAL_384fdc2b_4_k_cu_0548a0c8_196674cute7productE:
	.zero		1
	.type		_ZN40_INTERNAL_384fdc2b_4_k_cu_0548a0c8_196674cuda3std3__45__cpo3endE,@object
	.size		_ZN40_INTERNAL_384fdc2b_4_k_cu_0548a0c8_196674cuda3std3__45__cpo3endE,(_ZN40_INTERNAL_384fdc2b_4_k_cu_0548a0c8_196674cuda3std3__419piecewise_constructE - _ZN40_INTERNAL_384fdc2b_4_k_cu_0548a0c8_196674cuda3std3__45__cpo3endE)
_ZN40_INTERNAL_384fdc2b_4_k_cu_0548a0c8_196674cuda3std3__45__cpo3endE:
	.zero		1
	.type		_ZN40_INTERNAL_384fdc2b_4_k_cu_0548a0c8_196674cuda3std3__419piecewise_constructE,@object
	.size		_ZN40_INTERNAL_384fdc2b_4_k_cu_0548a0c8_196674cuda3std3__419piecewise_constructE,(_ZN40_INTERNAL_384fdc2b_4_k_cu_0548a0c8_196674cuda3std3__45__cpo4cendE - _ZN40_INTERNAL_384fdc2b_4_k_cu_0548a0c8_196674cuda3std3__419piecewise_constructE)
_ZN40_INTERNAL_384fdc2b_4_k_cu_0548a0c8_196674cuda3std3__419piecewise_constructE:
	.zero		1
	.type		_ZN40_INTERNAL_384fdc2b_4_k_cu_0548a0c8_196674cuda3std3__45__cpo4cendE,@object
	.size		_ZN40_INTERNAL_384fdc2b_4_k_cu_0548a0c8_196674cuda3std3__45__cpo4cendE,(_ZN40_INTERNAL_384fdc2b_4_k_cu_0548a0c8_196674cuda3std6ranges3__45__cpo4swapE - _ZN40_INTERNAL_384fdc2b_4_k_cu_0548a0c8_196674cuda3std3__45__cpo4cendE)
_ZN40_INTERNAL_384fdc2b_4_k_cu_0548a0c8_196674cuda3std3__45__cpo4cendE:
	.zero		1
	.type		_ZN40_INTERNAL_384fdc2b_4_k_cu_0548a0c8_196674cuda3std6ranges3__45__cpo4swapE,@object
	.size		_ZN40_INTERNAL_384fdc2b_4_k_cu_0548a0c8_196674cuda3std6ranges3__45__cpo4swapE,(.L_8 - _ZN40_INTERNAL_384fdc2b_4_k_cu_0548a0c8_196674cuda3std6ranges3__45__cpo4swapE)
_ZN40_INTERNAL_384fdc2b_4_k_cu_0548a0c8_196674cuda3std6ranges3__45__cpo4swapE:
	.zero		1
.L_8:


//--------------------- .nv.constant0._ZN7cutlass13device_kernelINS_4gemm6kernel13GemmUniversalIN4cute5tupleIJiiiiEEENS1_10collective13CollectiveMmaINS1_34MainloopSm90TmaGmmaWarpSpecializedILi14ENS5_IJNS4_1CILi2EEENSA_ILi1EEESC_EEENS1_32KernelTmaWarpSpecializedPingpongEEENS5_IJNSA_ILi64EEESG_NSA_ILi128EEEEEEaNS5_IJlSC_lEEEaSJ_NS4_8TiledMMAINS4_8MMA_AtomIJNS4_4SM904GMMA26MMA_64x64x32_S32S8S8_SS_TNEEEENS4_6LayoutINS5_IJSC_SC_SC_EEENS5_IJNSA_ILi0EEESS_SS_EEEEENS5_IJNS4_10UnderscoreESV_SV_EEEEENS4_13SM90_TMA_LOADENS4_14ComposedLayoutINS4_7SwizzleILi3ELi4ELi3EEENS4_18smem_ptr_flag_bitsILi8EEENSQ_INS5_IJNSA_ILi8EEESH_EEENS5_IJSH_SC_EEEEEEEvNS4_8identityENS4_23SM90_TMA_LOAD_MULTICASTES18_vS19_EENS_8epilogue10collective6detail29Sm90TmaWarpSpecializedAdapterINS1D_15DefaultEpilogueIaSJ_SJ_NS1C_6thread17LinearCombinationIaLi1EiiLNS1H_9ScaleType4KindE0ELNS_15FloatRoundStyleE2EaEENS1_15EpilogueDefaultEEEEEvvEEEEvNT_6ParamsE --------------------------
	.section	.nv.constant0._ZN7cutlass13device_kernelINS_4gemm6kernel13GemmUniversalIN4cute5tupleIJiiiiEEENS1_10collective13CollectiveMmaINS1_34MainloopSm90TmaGmmaWarpSpecializedILi14ENS5_IJNS4_1CILi2EEENSA_ILi1EEESC_EEENS1_32KernelTmaWarpSpecializedPingpongEEENS5_IJNSA_ILi64EEESG_NSA_ILi128EEEEEEaNS5_IJlSC_lEEEaSJ_NS4_8TiledMMAINS4_8MMA_AtomIJNS4_4SM904GMMA26MMA_64x64x32_S32S8S8_SS_TNEEEENS4_6LayoutINS5_IJSC_SC_SC_EEENS5_IJNSA_ILi0EEESS_SS_EEEEENS5_IJNS4_10UnderscoreESV_SV_EEEEENS4_13SM90_TMA_LOADENS4_14ComposedLayoutINS4_7SwizzleILi3ELi4ELi3EEENS4_18smem_ptr_flag_bitsILi8EEENSQ_INS5_IJNSA_ILi8EEESH_EEENS5_IJSH_SC_EEEEEEEvNS4_8identityENS4_23SM90_TMA_LOAD_MULTICASTES18_vS19_EENS_8epilogue10collective6detail29Sm90TmaWarpSpecializedAdapterINS1D_15DefaultEpilogueIaSJ_SJ_NS1C_6thread17LinearCombinationIaLi1EiiLNS1H_9ScaleType4KindE0ELNS_15FloatRoundStyleE2EaEENS1_15EpilogueDefaultEEEEEvvEEEEvNT_6ParamsE,"a",@progbits
	.sectionflags	@""
	.align	4
.nv.constant0._ZN7cutlass13device_kernelINS_4gemm6kernel13GemmUniversalIN4cute5tupleIJiiiiEEENS1_10collective13CollectiveMmaINS1_34MainloopSm90TmaGmmaWarpSpecializedILi14ENS5_IJNS4_1CILi2EEENSA_ILi1EEESC_EEENS1_32KernelTmaWarpSpecializedPingpongEEENS5_IJNSA_ILi64EEESG_NSA_ILi128EEEEEEaNS5_IJlSC_lEEEaSJ_NS4_8TiledMMAINS4_8MMA_AtomIJNS4_4SM904GMMA26MMA_64x64x32_S32S8S8_SS_TNEEEENS4_6LayoutINS5_IJSC_SC_SC_EEENS5_IJNSA_ILi0EEESS_SS_EEEEENS5_IJNS4_10UnderscoreESV_SV_EEEEENS4_13SM90_TMA_LOADENS4_14ComposedLayoutINS4_7SwizzleILi3ELi4ELi3EEENS4_18smem_ptr_flag_bitsILi8EEENSQ_INS5_IJNSA_ILi8EEESH_EEENS5_IJSH_SC_EEEEEEEvNS4_8identityENS4_23SM90_TMA_LOAD_MULTICASTES18_vS19_EENS_8epilogue10collective6detail29Sm90TmaWarpSpecializedAdapterINS1D_15DefaultEpilogueIaSJ_SJ_NS1C_6thread17LinearCombinationIaLi1EiiLNS1H_9ScaleType4KindE0ELNS_15FloatRoundStyleE2EaEENS1_15EpilogueDefaultEEEEEvvEEEEvNT_6ParamsE:
	.zero		1664


//--------------------- SYMBOLS --------------------------

	.type		.nv.reservedSmem.offset0,@object
	.size		.nv.reservedSmem.offset0,0x4
	.type		__assertfail,@function
